	.target	sm_90a

	.elftype	@"ET_EXEC"


//--------------------- .note.nv.tkinfo           --------------------------
	.section	.note.nv.tkinfo,"",@"SHT_NOTE"
	.sectionflags	@"SHF_NOTE_NV_TKINFO"
	.tkinfo
        /*0018*/ 	.word	0x00000002
        /*0030*/ 	.string	""
        /*0030*/ 	.string	"ptxas"
        /*0030*/ 	.string	"Cuda compilation tools, release 13.0, V13.0.88"
        /*0030*/ 	.string	"Build cuda_13.0.r13.0/compiler.36424714_0"
        /*0030*/ 	.string	"-arch sm_90a -m 64 "



//--------------------- .note.nv.cuinfo           --------------------------
	.section	.note.nv.cuinfo,"",@"SHT_NOTE"
	.sectionflags	@"SHF_NOTE_NV_CUINFO"
        /*0018*/ 	.short	0x0002
        /*001a*/ 	.short	0x005a
        /*001c*/ 	.short	0x0082
	.zero		2


//--------------------- .nv.info                  --------------------------
	.section	.nv.info,"",@"SHT_CUDA_INFO"
	.align	4


	//----- nvinfo : EIATTR_REGCOUNT
	.align		4
        /*0000*/ 	.byte	0x04, 0x2f
        /*0002*/ 	.short	(.L_15 - .L_14)
	.align		4
.L_14:
        /*0004*/ 	.word	index@(_ZN7cutlass13device_kernelINS_4fmha6kernel13FmhaKernelTmaINS1_10collective15FmhaMainloopTmaINS_6half_tEfN4cute5tupleIJNS7_1CILi64EEENS9_ILi128EEENS9_ILi32EEEEEENS4_14ResidualFusionEJEEENS4_15FmhaFwdEpilogueIS6_fNS8_IJSA_SC_SB_EEEEEJEEEEEvNT_6ParamsE)
        /*0008*/ 	.word	0x00000072


	//----- nvinfo : EIATTR_FRAME_SIZE
	.align		4
.L_15:
        /*000c*/ 	.byte	0x04, 0x11
        /*000e*/ 	.short	(.L_17 - .L_16)
	.align		4
.L_16:
        /*0010*/ 	.word	index@($__internal_0_$__cuda_sm20_rcp_rn_f32_slowpath)
        /*0014*/ 	.word	0x00000000


	//----- nvinfo : EIATTR_FRAME_SIZE
	.align		4
.L_17:
        /*0018*/ 	.byte	0x04, 0x11
        /*001a*/ 	.short	(.L_19 - .L_18)
	.align		4
.L_18:
        /*001c*/ 	.word	index@(_ZN7cutlass13device_kernelINS_4fmha6kernel13FmhaKernelTmaINS1_10collective15FmhaMainloopTmaINS_6half_tEfN4cute5tupleIJNS7_1CILi64EEENS9_ILi128EEENS9_ILi32EEEEEENS4_14ResidualFusionEJEEENS4_15FmhaFwdEpilogueIS6_fNS8_IJSA_SC_SB_EEEEEJEEEEEvNT_6ParamsE)
        /*0020*/ 	.word	0x00000000


	//----- nvinfo : EIATTR_MIN_STACK_SIZE
	.align		4
.L_19:
        /*0024*/ 	.byte	0x04, 0x12
        /*0026*/ 	.short	(.L_21 - .L_20)
	.align		4
.L_20:
        /*0028*/ 	.word	index@(_ZN7cutlass13device_kernelINS_4fmha6kernel13FmhaKernelTmaINS1_10collective15FmhaMainloopTmaINS_6half_tEfN4cute5tupleIJNS7_1CILi64EEENS9_ILi128EEENS9_ILi32EEEEEENS4_14ResidualFusionEJEEENS4_15FmhaFwdEpilogueIS6_fNS8_IJSA_SC_SB_EEEEEJEEEEEvNT_6ParamsE)
        /*002c*/ 	.word	0x00000000
.L_21:


//--------------------- .nv.compat                --------------------------
	.section	.nv.compat,"",@"SHT_CUDA_COMPAT_INFO"
	.align	4
        /*0000*/ 	.byte	0x02, 0x09, 0x01, 0x00, 0x02, 0x02, 0x04, 0x00, 0x02, 0x05, 0x05, 0x00, 0x03, 0x07, 0x01, 0x01
        /*0010*/ 	.byte	0x02, 0x03, 0x01, 0x00, 0x02, 0x06, 0x01, 0x00, 0x04, 0x0b, 0x08, 0x00, 0x00, 0x00, 0x00, 0x00
        /*0020*/ 	.byte	0x00, 0x00, 0x00, 0x00


//--------------------- .nv.info._ZN7cutlass13device_kernelINS_4fmha6kernel13FmhaKernelTmaINS1_10collective15FmhaMainloopTmaINS_6half_tEfN4cute5tupleIJNS7_1CILi64EEENS9_ILi128EEENS9_ILi32EEEEEENS4_14ResidualFusionEJEEENS4_15FmhaFwdEpilogueIS6_fNS8_IJSA_SC_SB_EEEEEJEEEEEvNT_6ParamsE --------------------------
	.section	.nv.info._ZN7cutlass13device_kernelINS_4fmha6kernel13FmhaKernelTmaINS1_10collective15FmhaMainloopTmaINS_6half_tEfN4cute5tupleIJNS7_1CILi64EEENS9_ILi128EEENS9_ILi32EEEEEENS4_14ResidualFusionEJEEENS4_15FmhaFwdEpilogueIS6_fNS8_IJSA_SC_SB_EEEEEJEEEEEvNT_6ParamsE,"",@"SHT_CUDA_INFO"
	.sectionflags	@""
	.align	4


	//----- nvinfo : EIATTR_CUDA_API_VERSION
	.align		4
        /*0000*/ 	.byte	0x04, 0x37
        /*0002*/ 	.short	(.L_23 - .L_22)
.L_22:
        /*0004*/ 	.word	0x00000082


	//----- nvinfo : EIATTR_KPARAM_INFO
	.align		4
.L_23:
        /*0008*/ 	.byte	0x04, 0x17
        /*000a*/ 	.short	(.L_25 - .L_24)
.L_24:
        /*000c*/ 	.word	0x00000000
        /*0010*/ 	.short	0x0000
        /*0012*/ 	.short	0x0070
        /*0014*/ 	.byte	0x00, 0xf0, 0x01, 0x20


	//----- nvinfo : EIATTR_SPARSE_MMA_MASK
	.align		4
.L_25:
        /*0018*/ 	.byte	0x03, 0x50
        /*001a*/ 	.short	0x0000


	//----- nvinfo : EIATTR_MAXREG_COUNT
	.align		4
        /*001c*/ 	.byte	0x03, 0x1b
        /*001e*/ 	.short	0x00ff


	//----- nvinfo : EIATTR_NUM_BARRIERS
	.align		4
        /*0020*/ 	.byte	0x02, 0x4c
        /*0022*/ 	.byte	0x02
	.zero		1


	//----- nvinfo : EIATTR_EXTERNS
	.align		4
        /*0024*/ 	.byte	0x04, 0x0f
        /*0026*/ 	.short	(.L_27 - .L_26)


	//   ....[0]....
	.align		4
.L_26:
        /*0028*/ 	.word	index@(__assertfail)


	//----- nvinfo : EIATTR_MERCURY_ISA_VERSION
	.align		4
.L_27:
        /*002c*/ 	.byte	0x03, 0x5f
        /*002e*/ 	.short	0x0101


	//----- nvinfo : EIATTR_COOP_GROUP_MASK_REGIDS
	.align		4
        /*0030*/ 	.byte	0x04, 0x29
        /*0032*/ 	.short	(.L_29 - .L_28)


	//   ....[0]....
.L_28:
        /*0034*/ 	.word	0xffffffff


	//   ....[1]....
        /*0038*/ 	.word	0xffffffff


	//   ....[2]....
        /*003c*/ 	.word	0xffffffff


	//   ....[3]....
        /*0040*/ 	.word	0xffffffff


	//   ....[4]....
        /*0044*/ 	.word	0xffffffff


	//   ....[5]....
        /*0048*/ 	.word	0xffffffff


	//   ....[6]....
        /*004c*/ 	.word	0xffffffff


	//   ....[7]....
        /*0050*/ 	.word	0xffffffff


	//   ....[8]....
        /*0054*/ 	.word	0xffffffff


	//   ....[9]....
        /*0058*/ 	.word	0xffffffff


	//   ....[10]....
        /*005c*/ 	.word	0xffffffff


	//   ....[11]....
        /*0060*/ 	.word	0xffffffff


	//   ....[12]....
        /*0064*/ 	.word	0xffffffff


	//   ....[13]....
        /*0068*/ 	.word	0xffffffff


	//   ....[14]....
        /*006c*/ 	.word	0xffffffff


	//   ....[15]....
        /*0070*/ 	.word	0xffffffff


	//   ....[16]....
        /*0074*/ 	.word	0xffffffff


	//   ....[17]....
        /*0078*/ 	.word	0xffffffff


	//   ....[18]....
        /*007c*/ 	.word	0xffffffff


	//   ....[19]....
        /*0080*/ 	.word	0xffffffff


	//   ....[20]....
        /*0084*/ 	.word	0xffffffff


	//----- nvinfo : EIATTR_COOP_GROUP_INSTR_OFFSETS
	.align		4
.L_29:
        /*0088*/ 	.byte	0x04, 0x28
        /*008a*/ 	.short	(.L_31 - .L_30)


	//   ....[0]....
.L_30:
        /*008c*/ 	.word	0x00000050


	//   ....[1]....
        /*0090*/ 	.word	0x00000140


	//   ....[2]....
        /*0094*/ 	.word	0x00000270


	//   ....[3]....
        /*0098*/ 	.word	0x00000410


	//   ....[4]....
        /*009c*/ 	.word	0x00000550


	//   ....[5]....
        /*00a0*/ 	.word	0x00001eb0


	//   ....[6]....
        /*00a4*/ 	.word	0x00001f90


	//   ....[7]....
        /*00a8*/ 	.word	0x00001fa0


	//   ....[8]....
        /*00ac*/ 	.word	0x00001ff0


	//   ....[9]....
        /*00b0*/ 	.word	0x000045c0


	//   ....[10]....
        /*00b4*/ 	.word	0x000045e0


	//   ....[11]....
        /*00b8*/ 	.word	0x00004610


	//   ....[12]....
        /*00bc*/ 	.word	0x00004640


	//   ....[13]....
        /*00c0*/ 	.word	0x000079c0


	//   ....[14]....
        /*00c4*/ 	.word	0x000079d0


	//   ....[15]....
        /*00c8*/ 	.word	0x00007a10


	//   ....[16]....
        /*00cc*/ 	.word	0x00007a30


	//   ....[17]....
        /*00d0*/ 	.word	0x00009e20


	//   ....[18]....
        /*00d4*/ 	.word	0x00009e60


	//   ....[19]....
        /*00d8*/ 	.word	0x00009eb0


	//   ....[20]....
        /*00dc*/ 	.word	0x00009ec0


	//----- nvinfo : EIATTR_SYSCALL_OFFSETS
	.align		4
.L_31:
        /*00e0*/ 	.byte	0x04, 0x46
        /*00e2*/ 	.short	(.L_33 - .L_32)


	//   ....[0]....
.L_32:
        /*00e4*/ 	.word	0x0000a700


	//   ....[1]....
        /*00e8*/ 	.word	0x0000a820


	//----- nvinfo : EIATTR_MBARRIER_INSTR_OFFSETS
	.align		4
.L_33:
        /*00ec*/ 	.byte	0x04, 0x39
        /*00ee*/ 	.short	(.L_35 - .L_34)


	//   ....[0]....
.L_34:
        /*00f0*/ 	.word	0x00000240
        /*00f4*/ 	.word	0x000000ff
        /*00f8*/ 	.word	0x00009040
        /*00fc*/ 	.short	0x0100
        /*00fe*/ 	.byte	0x08
	.zero		1


	//   ....[1]....
        /*0100*/ 	.word	0x00000250
        /*0104*/ 	.word	0x000000ff
        /*0108*/ 	.word	0x00009048
        /*010c*/ 	.short	0x0100
        /*010e*/ 	.byte	0x08
	.zero		1


	//   ....[2]....
        /*0110*/ 	.word	0x00000380
        /*0114*/ 	.word	0x000000ff
        /*0118*/ 	.word	0x00009000
        /*011c*/ 	.short	0x0100
        /*011e*/ 	.byte	0x08
	.zero		1


	//   ....[3]....
        /*0120*/ 	.word	0x00000390
        /*0124*/ 	.word	0x000000ff
        /*0128*/ 	.word	0x00009020
        /*012c*/ 	.short	0x0100
        /*012e*/ 	.byte	0x08
	.zero		1


	//   ....[4]....
        /*0130*/ 	.word	0x000003a0
        /*0134*/ 	.word	0x000000ff
        /*0138*/ 	.word	0x00009008
        /*013c*/ 	.short	0x0100
        /*013e*/ 	.byte	0x08
	.zero		1


	//   ....[5]....
        /*0140*/ 	.word	0x000003b0
        /*0144*/ 	.word	0x000000ff
        /*0148*/ 	.word	0x00009028
        /*014c*/ 	.short	0x0100
        /*014e*/ 	.byte	0x08
	.zero		1


	//   ....[6]....
        /*0150*/ 	.word	0x000003c0
        /*0154*/ 	.word	0x000000ff
        /*0158*/ 	.word	0x00009010
        /*015c*/ 	.short	0x0100
        /*015e*/ 	.byte	0x08
	.zero		1


	//   ....[7]....
        /*0160*/ 	.word	0x000003d0
        /*0164*/ 	.word	0x000000ff
        /*0168*/ 	.word	0x00009030
        /*016c*/ 	.short	0x0100
        /*016e*/ 	.byte	0x08
	.zero		1


	//   ....[8]....
        /*0170*/ 	.word	0x000003e0
        /*0174*/ 	.word	0x000000ff
        /*0178*/ 	.word	0x00009018
        /*017c*/ 	.short	0x0100
        /*017e*/ 	.byte	0x08
	.zero		1


	//   ....[9]....
        /*0180*/ 	.word	0x000003f0
        /*0184*/ 	.word	0x000000ff
        /*0188*/ 	.word	0x00009038
        /*018c*/ 	.short	0x0100
        /*018e*/ 	.byte	0x08
	.zero		1


	//   ....[10]....
        /*0190*/ 	.word	0x00000520
        /*0194*/ 	.word	0x000000ff
        /*0198*/ 	.word	0x00009050
        /*019c*/ 	.short	0x0100
        /*019e*/ 	.byte	0x08
	.zero		1


	//   ....[11]....
        /*01a0*/ 	.word	0x00000530
        /*01a4*/ 	.word	0x000000ff
        /*01a8*/ 	.word	0x00009058
        /*01ac*/ 	.short	0x0100
        /*01ae*/ 	.byte	0x08
	.zero		1


	//   ....[12]....
        /*01b0*/ 	.word	0x00000690
        /*01b4*/ 	.word	0x00000003
        /*01b8*/ 	.word	0x00009048
        /*01bc*/ 	.short	0x010a
        /*01be*/ 	.byte	0x3f
	.zero		1


	//   ....[13]....
        /*01c0*/ 	.word	0x00000960
        /*01c4*/ 	.word	0x00000003
        /*01c8*/ 	.word	0x00009020
        /*01cc*/ 	.short	0x010a
        /*01ce*/ 	.byte	0x3f
	.zero		1


	//   ....[14]....
        /*01d0*/ 	.word	0x00000b10
        /*01d4*/ 	.word	0x00000002
        /*01d8*/ 	.word	0x00009020
        /*01dc*/ 	.short	0x010a
        /*01de*/ 	.byte	0x3f
	.zero		1


	//   ....[15]....
        /*01e0*/ 	.word	0x00000d30
        /*01e4*/ 	.word	0x00000003
        /*01e8*/ 	.word	0x00009020
        /*01ec*/ 	.short	0x010a
        /*01ee*/ 	.byte	0x3f
	.zero		1


	//   ....[16]....
        /*01f0*/ 	.word	0x00000f40
        /*01f4*/ 	.word	0x00000003
        /*01f8*/ 	.word	0x00009020
        /*01fc*/ 	.short	0x010a
        /*01fe*/ 	.byte	0x3f
	.zero		1


	//   ....[17]....
        /*0200*/ 	.word	0x00001170
        /*0204*/ 	.word	0x00000002
        /*0208*/ 	.word	0x00009040
        /*020c*/ 	.short	0x010a
        /*020e*/ 	.byte	0x3f
	.zero		1


	//   ....[18]....
        /*0210*/ 	.word	0x00001190
        /*0214*/ 	.word	0x00000002
        /*0218*/ 	.word	0x00009000
        /*021c*/ 	.short	0x010a
        /*021e*/ 	.byte	0x3f
	.zero		1


	//   ....[19]....
        /*0220*/ 	.word	0x00002410
        /*0224*/ 	.word	0x00000002
        /*0228*/ 	.word	0x00009008
        /*022c*/ 	.short	0x010a
        /*022e*/ 	.byte	0x3f
	.zero		1


	//   ....[20]....
        /*0230*/ 	.word	0x00003d60
        /*0234*/ 	.word	0x0000000f
        /*0238*/ 	.word	0x00000000
        /*023c*/ 	.short	0x0101
        /*023e*/ 	.byte	0x3f
	.zero		1


	//   ....[21]....
        /*0240*/ 	.word	0x00003e50
        /*0244*/ 	.word	0x00000011
        /*0248*/ 	.word	0x00009000
        /*024c*/ 	.short	0x010a
        /*024e*/ 	.byte	0x3f
	.zero		1


	//   ....[22]....
        /*0250*/ 	.word	0x00003fa0
        /*0254*/ 	.word	0x0000000e
        /*0258*/ 	.word	0x00009020
        /*025c*/ 	.short	0x010a
        /*025e*/ 	.byte	0x3f
	.zero		1


	//   ....[23]....
        /*0260*/ 	.word	0x00004650
        /*0264*/ 	.word	0x00000014
        /*0268*/ 	.word	0x00000000
        /*026c*/ 	.short	0x0101
        /*026e*/ 	.byte	0x3f
	.zero		1


	//   ....[24]....
        /*0270*/ 	.word	0x000046a0
        /*0274*/ 	.word	0x0000006c
        /*0278*/ 	.word	0x00009000
        /*027c*/ 	.short	0x010a
        /*027e*/ 	.byte	0x3f
	.zero		1


	//   ....[25]....
        /*0280*/ 	.word	0x00006670
        /*0284*/ 	.word	0x0000000c
        /*0288*/ 	.word	0x00000000
        /*028c*/ 	.short	0x0101
        /*028e*/ 	.byte	0x3f
	.zero		1


	//   ....[26]....
        /*0290*/ 	.word	0x00006710
        /*0294*/ 	.word	0x00000013
        /*0298*/ 	.word	0x00009020
        /*029c*/ 	.short	0x010a
        /*029e*/ 	.byte	0x3f
	.zero		1


	//   ....[27]....
        /*02a0*/ 	.word	0x000069d0
        /*02a4*/ 	.word	0x00000011
        /*02a8*/ 	.word	0x00009000
        /*02ac*/ 	.short	0x010a
        /*02ae*/ 	.byte	0x3f
	.zero		1


	//   ....[28]....
        /*02b0*/ 	.word	0x00006b50
        /*02b4*/ 	.word	0x0000000e
        /*02b8*/ 	.word	0x00009020
        /*02bc*/ 	.short	0x010a
        /*02be*/ 	.byte	0x3f
	.zero		1


	//   ....[29]....
        /*02c0*/ 	.word	0x00007a40
        /*02c4*/ 	.word	0x00000016
        /*02c8*/ 	.word	0x00000000
        /*02cc*/ 	.short	0x0101
        /*02ce*/ 	.byte	0x3f
	.zero		1


	//   ....[30]....
        /*02d0*/ 	.word	0x00007a50
        /*02d4*/ 	.word	0x0000006e
        /*02d8*/ 	.word	0x00009000
        /*02dc*/ 	.short	0x010a
        /*02de*/ 	.byte	0x3f
	.zero		1


	//   ....[31]....
        /*02e0*/ 	.word	0x00009aa0
        /*02e4*/ 	.word	0x00000006
        /*02e8*/ 	.word	0x00000000
        /*02ec*/ 	.short	0x0101
        /*02ee*/ 	.byte	0x3f
	.zero		1


	//   ....[32]....
        /*02f0*/ 	.word	0x00009b20
        /*02f4*/ 	.word	0x00000006
        /*02f8*/ 	.word	0x00009020
        /*02fc*/ 	.short	0x010a
        /*02fe*/ 	.byte	0x3f
	.zero		1


	//   ....[33]....
        /*0300*/ 	.word	0x0000acc0
        /*0304*/ 	.word	0x00000003
        /*0308*/ 	.word	0x00009048
        /*030c*/ 	.short	0x010a
        /*030e*/ 	.byte	0x3f
	.zero		1


	//   ....[34]....
        /*0310*/ 	.word	0x0000ad10
        /*0314*/ 	.word	0x00000003
        /*0318*/ 	.word	0x00009020
        /*031c*/ 	.short	0x010a
        /*031e*/ 	.byte	0x3f
	.zero		1


	//   ....[35]....
        /*0320*/ 	.word	0x0000ad60
        /*0324*/ 	.word	0x00000002
        /*0328*/ 	.word	0x00009020
        /*032c*/ 	.short	0x010a
        /*032e*/ 	.byte	0x3f
	.zero		1


	//   ....[36]....
        /*0330*/ 	.word	0x0000adb0
        /*0334*/ 	.word	0x00000003
        /*0338*/ 	.word	0x00009020
        /*033c*/ 	.short	0x010a
        /*033e*/ 	.byte	0x3f
	.zero		1


	//   ....[37]....
        /*0340*/ 	.word	0x0000ae00
        /*0344*/ 	.word	0x00000003
        /*0348*/ 	.word	0x00009020
        /*034c*/ 	.short	0x010a
        /*034e*/ 	.byte	0x3f
	.zero		1


	//   ....[38]....
        /*0350*/ 	.word	0x0000ae50
        /*0354*/ 	.word	0x00000002
        /*0358*/ 	.word	0x00009040
        /*035c*/ 	.short	0x010a
        /*035e*/ 	.byte	0x3f
	.zero		1


	//   ....[39]....
        /*0360*/ 	.word	0x0000aea0
        /*0364*/ 	.word	0x00000002
        /*0368*/ 	.word	0x00009000
        /*036c*/ 	.short	0x010a
        /*036e*/ 	.byte	0x3f
	.zero		1


	//   ....[40]....
        /*0370*/ 	.word	0x0000aef0
        /*0374*/ 	.word	0x00000002
        /*0378*/ 	.word	0x00009008
        /*037c*/ 	.short	0x010a
        /*037e*/ 	.byte	0x3f
	.zero		1


	//   ....[41]....
        /*0380*/ 	.word	0x0000af40
        /*0384*/ 	.word	0x00000011
        /*0388*/ 	.word	0x00009000
        /*038c*/ 	.short	0x010a
        /*038e*/ 	.byte	0x3f
	.zero		1


	//   ....[42]....
        /*0390*/ 	.word	0x0000af90
        /*0394*/ 	.word	0x0000000e
        /*0398*/ 	.word	0x00009020
        /*039c*/ 	.short	0x010a
        /*039e*/ 	.byte	0x3f
	.zero		1


	//   ....[43]....
        /*03a0*/ 	.word	0x0000afe0
        /*03a4*/ 	.word	0x0000006c
        /*03a8*/ 	.word	0x00009000
        /*03ac*/ 	.short	0x010a
        /*03ae*/ 	.byte	0x3f
	.zero		1


	//   ....[44]....
        /*03b0*/ 	.word	0x0000b030
        /*03b4*/ 	.word	0x00000013
        /*03b8*/ 	.word	0x00009020
        /*03bc*/ 	.short	0x010a
        /*03be*/ 	.byte	0x3f
	.zero		1


	//   ....[45]....
        /*03c0*/ 	.word	0x0000b080
        /*03c4*/ 	.word	0x00000011
        /*03c8*/ 	.word	0x00009000
        /*03cc*/ 	.short	0x010a
        /*03ce*/ 	.byte	0x3f
	.zero		1


	//   ....[46]....
        /*03d0*/ 	.word	0x0000b0d0
        /*03d4*/ 	.word	0x0000000e
        /*03d8*/ 	.word	0x00009020
        /*03dc*/ 	.short	0x010a
        /*03de*/ 	.byte	0x3f
	.zero		1


	//   ....[47]....
        /*03e0*/ 	.word	0x0000b120
        /*03e4*/ 	.word	0x0000006e
        /*03e8*/ 	.word	0x00009000
        /*03ec*/ 	.short	0x010a
        /*03ee*/ 	.byte	0x3f
	.zero		1


	//   ....[48]....
        /*03f0*/ 	.word	0x0000b170
        /*03f4*/ 	.word	0x00000006
        /*03f8*/ 	.word	0x00009020
        /*03fc*/ 	.short	0x010a
        /*03fe*/ 	.byte	0x3f
	.zero		1


	//----- nvinfo : EIATTR_NUM_MBARRIERS
	.align		4
.L_35:
        /*0400*/ 	.byte	0x03, 0x38
        /*0402*/ 	.short	0x000c


	//----- nvinfo : EIATTR_EXIT_INSTR_OFFSETS
	.align		4
        /*0404*/ 	.byte	0x04, 0x1c
        /*0406*/ 	.short	(.L_37 - .L_36)


	//   ....[0]....
.L_36:
        /*0408*/ 	.word	0x0000acb0


	//----- nvinfo : EIATTR_MAX_THREADS
	.align		4
.L_37:
        /*040c*/ 	.byte	0x04, 0x05
        /*040e*/ 	.short	(.L_39 - .L_38)
.L_38:
        /*0410*/ 	.word	0x00000080
        /*0414*/ 	.word	0x00000001
        /*0418*/ 	.word	0x00000001


	//----- nvinfo : EIATTR_CRS_STACK_SIZE
	.align		4
.L_39:
        /*041c*/ 	.byte	0x04, 0x1e
        /*041e*/ 	.short	(.L_41 - .L_40)
.L_40:
        /*0420*/ 	.word	0x00000000


	//----- nvinfo : EIATTR_CBANK_PARAM_SIZE
	.align		4
.L_41:
        /*0424*/ 	.byte	0x03, 0x19
        /*0426*/ 	.short	0x0870


	//----- nvinfo : EIATTR_PARAM_CBANK
	.align		4
        /*0428*/ 	.byte	0x04, 0x0a
        /*042a*/ 	.short	(.L_43 - .L_42)
	.align		4
.L_42:
        /*042c*/ 	.word	index@(.nv.constant0._ZN7cutlass13device_kernelINS_4fmha6kernel13FmhaKernelTmaINS1_10collective15FmhaMainloopTmaINS_6half_tEfN4cute5tupleIJNS7_1CILi64EEENS9_ILi128EEENS9_ILi32EEEEEENS4_14ResidualFusionEJEEENS4_15FmhaFwdEpilogueIS6_fNS8_IJSA_SC_SB_EEEEEJEEEEEvNT_6ParamsE)
        /*0430*/ 	.short	0x0210
        /*0432*/ 	.short	0x0870


	//----- nvinfo : EIATTR_SW_WAR
	.align		4
.L_43:
        /*0434*/ 	.byte	0x04, 0x36
        /*0436*/ 	.short	(.L_45 - .L_44)
.L_44:
        /*0438*/ 	.word	0x00000008
.L_45:


//--------------------- .nv.callgraph             --------------------------
	.section	.nv.callgraph,"",@"SHT_CUDA_CALLGRAPH"
	.align	4
	.sectionentsize	8
	.align		4
        /*0000*/ 	.word	0x00000000
	.align		4
        /*0004*/ 	.word	0xffffffff
	.align		4
        /*0008*/ 	.word	index@(_ZN7cutlass13device_kernelINS_4fmha6kernel13FmhaKernelTmaINS1_10collective15FmhaMainloopTmaINS_6half_tEfN4cute5tupleIJNS7_1CILi64EEENS9_ILi128EEENS9_ILi32EEEEEENS4_14ResidualFusionEJEEENS4_15FmhaFwdEpilogueIS6_fNS8_IJSA_SC_SB_EEEEEJEEEEEvNT_6ParamsE)
	.align		4
        /*000c*/ 	.word	index@(__assertfail)
	.align		4
        /*0010*/ 	.word	0x00000000
	.align		4
        /*0014*/ 	.word	0xfffffffe
	.align		4
        /*0018*/ 	.word	0x00000000
	.align		4
        /*001c*/ 	.word	0xfffffffd
	.align		4
        /*0020*/ 	.word	0x00000000
	.align		4
        /*0024*/ 	.word	0xfffffffc


//--------------------- .nv.constant4             --------------------------
	.section	.nv.constant4,"a",@progbits
	.align	8
	.align		8
.nv.constant4:
        /*0000*/ 	.dword	__assertfail
	.align		8
        /*0008*/ 	.dword	__unnamed_1
	.align		8
        /*0010*/ 	.dword	_ZN39_INTERNAL_4c3165b3_4_k_cu_8b34e161_30864cuda3std3__45__cpo5beginE
	.align		8
        /*0018*/ 	.dword	_ZN39_INTERNAL_4c3165b3_4_k_cu_8b34e161_30864cuda3std3__45__cpo3endE
	.align		8
        /*0020*/ 	.dword	_ZN39_INTERNAL_4c3165b3_4_k_cu_8b34e161_30864cuda3std3__45__cpo6cbeginE
	.align		8
        /*0028*/ 	.dword	_ZN39_INTERNAL_4c3165b3_4_k_cu_8b34e161_30864cuda3std3__45__cpo4cendE
	.align		8
        /*0030*/ 	.dword	_ZN39_INTERNAL_4c3165b3_4_k_cu_8b34e161_30864cuda3std3__441_GLOBAL__N__4c3165b3_4_k_cu_8b34e161_30866ignoreE
	.align		8
        /*0038*/ 	.dword	_ZN39_INTERNAL_4c3165b3_4_k_cu_8b34e161_30864cuda3std3__419piecewise_constructE
	.align		8
        /*0040*/ 	.dword	_ZN39_INTERNAL_4c3165b3_4_k_cu_8b34e161_30864cuda3std3__48in_placeE
	.align		8
        /*0048*/ 	.dword	_ZN39_INTERNAL_4c3165b3_4_k_cu_8b34e161_30864cuda3std6ranges3__45__cpo4swapE
	.align		8
        /*0050*/ 	.dword	_ZN39_INTERNAL_4c3165b3_4_k_cu_8b34e161_30864cuda3std6ranges3__45__cpo9iter_moveE
	.align		8
        /*0058*/ 	.dword	_ZN39_INTERNAL_4c3165b3_4_k_cu_8b34e161_30864cute7productE
	.align		8
        /*0060*/ 	.dword	_ZN39_INTERNAL_4c3165b3_4_k_cu_8b34e161_30864cute1_E
	.align		8
        /*0068*/ 	.dword	$str$23
	.align		8
        /*0070*/ 	.dword	$str$24


//--------------------- .text._ZN7cutlass13device_kernelINS_4fmha6kernel13FmhaKernelTmaINS1_10collective15FmhaMainloopTmaINS_6half_tEfN4cute5tupleIJNS7_1CILi64EEENS9_ILi128EEENS9_ILi32EEEEEENS4_14ResidualFusionEJEEENS4_15FmhaFwdEpilogueIS6_fNS8_IJSA_SC_SB_EEEEEJEEEEEvNT_6ParamsE --------------------------
	.section	.text._ZN7cutlass13device_kernelINS_4fmha6kernel13FmhaKernelTmaINS1_10collective15FmhaMainloopTmaINS_6half_tEfN4cute5tupleIJNS7_1CILi64EEENS9_ILi128EEENS9_ILi32EEEEEENS4_14ResidualFusionEJEEENS4_15FmhaFwdEpilogueIS6_fNS8_IJSA_SC_SB_EEEEEJEEEEEvNT_6ParamsE,"ax",@progbits
	.align	128
.text._ZN7cutlass13device_kernelINS_4fmha6kernel13FmhaKernelTmaINS1_10collective15FmhaMainloopTmaINS_6half_tEfN4cute5tupleIJNS7_1CILi64EEENS9_ILi128EEENS9_ILi32EEEEEENS4_14ResidualFusionEJEEENS4_15FmhaFwdEpilogueIS6_fNS8_IJSA_SC_SB_EEEEEJEEEEEvNT_6ParamsE:
        .type           _ZN7cutlass13device_kernelINS_4fmha6kernel13FmhaKernelTmaINS1_10collective15FmhaMainloopTmaINS_6half_tEfN4cute5tupleIJNS7_1CILi64EEENS9_ILi128EEENS9_ILi32EEEEEENS4_14ResidualFusionEJEEENS4_15FmhaFwdEpilogueIS6_fNS8_IJSA_SC_SB_EEEEEJEEEEEvNT_6ParamsE,@function
        .size           _ZN7cutlass13device_kernelINS_4fmha6kernel13FmhaKernelTmaINS1_10collective15FmhaMainloopTmaINS_6half_tEfN4cute5tupleIJNS7_1CILi64EEENS9_ILi128EEENS9_ILi32EEEEEENS4_14ResidualFusionEJEEENS4_15FmhaFwdEpilogueIS6_fNS8_IJSA_SC_SB_EEEEEJEEEEEvNT_6ParamsE,(.L_x_91 - _ZN7cutlass13device_kernelINS_4fmha6kernel13FmhaKernelTmaINS1_10collective15FmhaMainloopTmaINS_6half_tEfN4cute5tupleIJNS7_1CILi64EEENS9_ILi128EEENS9_ILi32EEEEEENS4_14ResidualFusionEJEEENS4_15FmhaFwdEpilogueIS6_fNS8_IJSA_SC_SB_EEEEEJEEEEEvNT_6ParamsE)
        .other          _ZN7cutlass13device_kernelINS_4fmha6kernel13FmhaKernelTmaINS1_10collective15FmhaMainloopTmaINS_6half_tEfN4cute5tupleIJNS7_1CILi64EEENS9_ILi128EEENS9_ILi32EEEEEENS4_14ResidualFusionEJEEENS4_15FmhaFwdEpilogueIS6_fNS8_IJSA_SC_SB_EEEEEJEEEEEvNT_6ParamsE,@"STO_CUDA_ENTRY STV_DEFAULT"
_ZN7cutlass13device_kernelINS_4fmha6kernel13FmhaKernelTmaINS1_10collective15FmhaMainloopTmaINS_6half_tEfN4cute5tupleIJNS7_1CILi64EEENS9_ILi128EEENS9_ILi32EEEEEENS4_14ResidualFusionEJEEENS4_15FmhaFwdEpilogueIS6_fNS8_IJSA_SC_SB_EEEEEJEEEEEvNT_6ParamsE:
[----:B------:R-:W1:Y:S01]  /*0000*/  LDC R1, c[0x0][0x28] ;  /* 0x00000a00ff017b82 */ /* 0x000e620000000800 */
[----:B------:R-:W2:Y:S01]  /*0010*/  S2R R16, SR_TID.X ;  /* 0x0000000000107919 */ /* 0x000ea20000002100 */
[----:B------:R-:W-:Y:S01]  /*0020*/  ELECT P0, URZ, PT ;  /* 0x00000000003f782f */ /* 0x000fe20003800000 */
[----:B------:R-:W-:Y:S01]  /*0030*/  BSSY B0, `(.L_x_0) ;  /* 0x0000010000007945 */ /* 0x000fe20003800000 */
[----:B--2---:R-:W-:-:S05]  /*0040*/  SHF.R.U32.HI R9, RZ, 0x5, R16 ;  /* 0x00000005ff097819 */ /* 0x004fca0000011610 */
[----:B------:R-:W2:Y:S02]  /*0050*/  SHFL.IDX PT, R0, R9, RZ, 0x1f ;  /* 0x00001fff09007589 */ /* 0x000ea400000e0000 */
[----:B--2---:R-:W-:-:S13]  /*0060*/  ISETP.NE.OR P0, PT, R0, RZ, !P0 ;  /* 0x000000ff0000720c */ /* 0x004fda0004705670 */
[----:B-1----:R-:W-:Y:S05]  /*0070*/  @P0 BRA `(.L_x_1) ;  /* 0x00000000002c0947 */ /* 0x002fea0003800000 */
[----:B------:R-:W-:Y:S02]  /*0080*/  ULDC.64 UR4, c[0x0][0x198] ;  /* 0x0000660000047ab9 */ /* 0x000fe40000000a00 */
[----:B------:R-:W-:Y:S02]  /*0090*/  UIADD3 UR6, UP0, UR4, 0xf0, URZ ;  /* 0x000000f004067890 */ /* 0x000fe4000ff1e03f */
[----:B------:R-:W-:Y:S02]  /*00a0*/  UIADD3 UR8, UP1, UR4, 0x1f0, URZ ;  /* 0x000001f004087890 */ /* 0x000fe4000ff3e03f */
[----:B------:R-:W-:Y:S02]  /*00b0*/  UIADD3 UR4, UP2, UR4, 0x2f0, URZ ;  /* 0x000002f004047890 */ /* 0x000fe4000ff5e03f */
[----:B------:R-:W-:Y:S02]  /*00c0*/  UIADD3.X UR7, URZ, UR5, URZ, UP0, !UPT ;  /* 0x000000053f077290 */ /* 0x000fe400087fe43f */
[----:B------:R-:W-:-:S02]  /*00d0*/  UIADD3.X UR9, URZ, UR5, URZ, UP1, !UPT ;  /* 0x000000053f097290 */ /* 0x000fc40008ffe43f */
[----:B------:R-:W-:-:S05]  /*00e0*/  UIADD3.X UR5, URZ, UR5, URZ, UP2, !UPT ;  /* 0x000000053f057290 */ /* 0x000fca00097fe43f */
[----:B------:R1:W-:Y:S02]  /*00f0*/  UTMACCTL.PF [UR6] ;  /* 0x00000000060079b9 */ /* 0x0003e40008040000 */
[----:B------:R1:W-:Y:S02]  /*0100*/  UTMACCTL.PF [UR8] ;  /* 0x00000000080079b9 */ /* 0x0003e40008040000 */
[----:B------:R1:W-:Y:S02]  /*0110*/  UTMACCTL.PF [UR4] ;  /* 0x00000000040079b9 */ /* 0x0003e40008040000 */
[----:B-1----:R-:W-:Y:S01]  /*0120*/  NOP ;  /* 0x0000000000007918 */ /* 0x002fe20000000000 */
.L_x_1:
[----:B------:R-:W-:Y:S05]  /*0130*/  BSYNC B0 ;  /* 0x0000000000007941 */ /* 0x000fea0003800000 */
.L_x_0:
[----:B------:R-:W1:Y:S02]  /*0140*/  SHFL.IDX PT, R0, R9, RZ, 0x1f ;  /* 0x00001fff09007589 */ /* 0x000e6400000e0000 */
[----:B-1----:R-:W-:-:S13]  /*0150*/  ISETP.NE.AND P0, PT, R0, RZ, PT ;  /* 0x000000ff0000720c */ /* 0x002fda0003f05270 */
[----:B------:R-:W-:Y:S05]  /*0160*/  @P0 BRA `(.L_x_2) ;  /* 0x0000000000400947 */ /* 0x000fea0003800000 */
[----:B------:R-:W1:Y:S01]  /*0170*/  S2UR UR8, SR_CgaCtaId ;  /* 0x00000000000879c3 */ /* 0x000e620000008800 */
[----:B------:R-:W-:Y:S01]  /*0180*/  UMOV UR4, 0x400 ;  /* 0x0000040000047882 */ /* 0x000fe20000000000 */
[----:B------:R-:W-:Y:S01]  /*0190*/  UMOV UR5, 0x1 ;  /* 0x0000000100057882 */ /* 0x000fe20000000000 */
[----:B------:R-:W-:Y:S01]  /*01a0*/  UMOV UR6, 0x80 ;  /* 0x0000008000067882 */ /* 0x000fe20000000000 */
[----:B------:R-:W-:Y:S01]  /*01b0*/  ELECT P0, URZ, PT ;  /* 0x00000000003f782f */ /* 0x000fe20003800000 */
[----:B------:R-:W-:-:S04]  /*01c0*/  UIADD3 UR6, -UR6, 0x100000, URZ ;  /* 0x0010000006067890 */ /* 0x000fc8000fffe13f */
[----:B------:R-:W-:Y:S02]  /*01d0*/  USHF.L.U32 UR7, UR6, 0xb, URZ ;  /* 0x0000000b06077899 */ /* 0x000fe4000800063f */
[----:B------:R-:W-:Y:S02]  /*01e0*/  USHF.L.U32 UR6, UR6, 0x1, URZ ;  /* 0x0000000106067899 */ /* 0x000fe4000800063f */
[----:B-1----:R-:W-:Y:S02]  /*01f0*/  ULEA UR8, UR8, UR4, 0x18 ;  /* 0x0000000408087291 */ /* 0x002fe4000f8ec03f */
[----:B------:R-:W-:-:S04]  /*0200*/  UIADD3 UR4, -UR5, 0x100000, URZ ;  /* 0x0010000005047890 */ /* 0x000fc8000fffe13f */
[----:B------:R-:W-:Y:S02]  /*0210*/  USHF.L.U32 UR5, UR4, 0xb, URZ ;  /* 0x0000000b04057899 */ /* 0x000fe4000800063f */
[----:B------:R-:W-:Y:S01]  /*0220*/  USHF.L.U32 UR4, UR4, 0x1, URZ ;  /* 0x0000000104047899 */ /* 0x000fe2000800063f */
[----:B------:R-:W1:Y:S11]  /*0230*/  FENCE.VIEW.ASYNC.S ;  /* 0x00000000000073c6 */ /* 0x000e760000000000 */
[----:B-1----:R1:W2:Y:S01]  /*0240*/  SYNCS.EXCH.64 URZ, [UR8+0x9040], UR4 ;  /* 0x00904004083f75b2 */ /* 0x0022a20008000100 */
[----:B------:R1:W3:Y:S01]  /*0250*/  SYNCS.EXCH.64 URZ, [UR8+0x9048], UR6 ;  /* 0x00904806083f75b2 */ /* 0x0002e20008000100 */
[----:B------:R-:W-:Y:S01]  /*0260*/  NOP ;  /* 0x0000000000007918 */ /* 0x000fe20000000000 */
.L_x_2:
[----:B------:R-:W4:Y:S01]  /*0270*/  SHFL.IDX PT, R0, R9, RZ, 0x1f ;  /* 0x00001fff09007589 */ /* 0x000f2200000e0000 */
[----:B------:R-:W-:Y:S01]  /*0280*/  NOP ;  /* 0x0000000000007918 */ /* 0x000fe20000000000 */
[----:B----4-:R-:W-:-:S13]  /*0290*/  ISETP.NE.AND P0, PT, R0, RZ, PT ;  /* 0x000000ff0000720c */ /* 0x010fda0003f05270 */
[----:B------:R-:W-:Y:S05]  /*02a0*/  @P0 BRA `(.L_x_3) ;  /* 0x0000000000580947 */ /* 0x000fea0003800000 */
[----:B-1----:R-:W1:Y:S01]  /*02b0*/  S2UR UR5, SR_CgaCtaId ;  /* 0x00000000000579c3 */ /* 0x002e620000008800 */
[----:B------:R-:W-:Y:S01]  /*02c0*/  UMOV UR4, 0x400 ;  /* 0x0000040000047882 */ /* 0x000fe20000000000 */
[----:B------:R-:W-:Y:S01]  /*02d0*/  UMOV UR6, 0x1 ;  /* 0x0000000100067882 */ /* 0x000fe20000000000 */
[----:B------:R-:W-:Y:S01]  /*02e0*/  UMOV UR7, 0x80 ;  /* 0x0000008000077882 */ /* 0x000fe20000000000 */
[----:B------:R-:W-:Y:S01]  /*02f0*/  ELECT P0, URZ, PT ;  /* 0x00000000003f782f */ /* 0x000fe20003800000 */
[----:B-1----:R-:W-:Y:S02]  /*0300*/  ULEA UR8, UR5, UR4, 0x18 ;  /* 0x0000000405087291 */ /* 0x002fe4000f8ec03f */
[----:B------:R-:W-:-:S04]  /*0310*/  UIADD3 UR4, -UR6, 0x100000, URZ ;  /* 0x0010000006047890 */ /* 0x000fc8000fffe13f */
[----:B------:R-:W-:Y:S02]  /*0320*/  USHF.L.U32 UR5, UR4, 0xb, URZ ;  /* 0x0000000b04057899 */ /* 0x000fe4000800063f */
[----:B------:R-:W-:Y:S02]  /*0330*/  USHF.L.U32 UR4, UR4, 0x1, URZ ;  /* 0x0000000104047899 */ /* 0x000fe4000800063f */
[----:B------:R-:W-:-:S04]  /*0340*/  UIADD3 UR6, -UR7, 0x100000, URZ ;  /* 0x0010000007067890 */ /* 0x000fc8000fffe13f */
[----:B------:R-:W-:Y:S02]  /*0350*/  USHF.L.U32 UR7, UR6, 0xb, URZ ;  /* 0x0000000b06077899 */ /* 0x000fe4000800063f */
[----:B------:R-:W-:Y:S01]  /*0360*/  USHF.L.U32 UR6, UR6, 0x1, URZ ;  /* 0x0000000106067899 */ /* 0x000fe2000800063f */
[----:B------:R-:W1:Y:S03]  /*0370*/  FENCE.VIEW.ASYNC.S ;  /* 0x00000000000073c6 */ /* 0x000e660000000000 */
[----:B-1----:R4:W1:Y:S08]  /*0380*/  SYNCS.EXCH.64 URZ, [UR8+0x9000], UR4 ;  /* 0x00900004083f75b2 */ /* 0x0028700008000100 */
[----:B------:R4:W1:Y:S01]  /*0390*/  SYNCS.EXCH.64 URZ, [UR8+0x9020], UR6 ;  /* 0x00902006083f75b2 */ /* 0x0008620008000100 */
[----:B------:R4:W1:Y:S01]  /*03a0*/  SYNCS.EXCH.64 URZ, [UR8+0x9008], UR4 ;  /* 0x00900804083f75b2 */ /* 0x0008620008000100 */
[----:B------:R4:W1:Y:S01]  /*03b0*/  SYNCS.EXCH.64 URZ, [UR8+0x9028], UR6 ;  /* 0x00902806083f75b2 */ /* 0x0008620008000100 */
[----:B------:R4:W1:Y:S01]  /*03c0*/  SYNCS.EXCH.64 URZ, [UR8+0x9010], UR4 ;  /* 0x00901004083f75b2 */ /* 0x0008620008000100 */
[----:B------:R4:W1:Y:S01]  /*03d0*/  SYNCS.EXCH.64 URZ, [UR8+0x9030], UR6 ;  /* 0x00903006083f75b2 */ /* 0x0008620008000100 */
[----:B------:R4:W1:Y:S01]  /*03e0*/  SYNCS.EXCH.64 URZ, [UR8+0x9018], UR4 ;  /* 0x00901804083f75b2 */ /* 0x0008620008000100 */
[----:B------:R4:W1:Y:S02]  /*03f0*/  SYNCS.EXCH.64 URZ, [UR8+0x9038], UR6 ;  /* 0x00903806083f75b2 */ /* 0x0008640008000100 */
[----:B----4-:R-:W-:Y:S01]  /*0400*/  NOP ;  /* 0x0000000000007918 */ /* 0x010fe20000000000 */
.L_x_3:
        /* <DEDUP_REMOVED lines=18> */
[----:B------:R4:W1:Y:S02]  /*0530*/  SYNCS.EXCH.64 URZ, [UR8+0x9058], UR6 ;  /* 0x00905806083f75b2 */ /* 0x0008640008000100 */
[----:B----4-:R-:W-:Y:S01]  /*0540*/  NOP ;  /* 0x0000000000007918 */ /* 0x010fe20000000000 */
.L_x_4:
[----:B------:R-:W4:Y:S01]  /*0550*/  SHFL.IDX PT, R9, R9, RZ, 0x1f ;  /* 0x00001fff09097589 */ /* 0x000f2200000e0000 */
[----:B------:R-:W-:Y:S02]  /*0560*/  ELECT P0, URZ, PT ;  /* 0x00000000003f782f */ /* 0x000fe40003800000 */
[----:B------:R-:W-:Y:S01]  /*0570*/  SHF.R.S32.HI R3, RZ, 0x1f, R16 ;  /* 0x0000001fff037819 */ /* 0x000fe20000011410 */
[----:B------:R-:W-:Y:S01]  /*0580*/  NOP ;  /* 0x0000000000007918 */ /* 0x000fe20000000000 */
[----:B------:R-:W4:Y:S01]  /*0590*/  S2UR UR36, SR_CTAID.Y ;  /* 0x00000000002479c3 */ /* 0x000f220000002600 */
[----:B------:R-:W-:Y:S01]  /*05a0*/  BSSY B0, `(.L_x_5) ;  /* 0x0000025000007945 */ /* 0x000fe20003800000 */
[----:B------:R-:W-:Y:S01]  /*05b0*/  LEA.HI R3, R3, R16, RZ, 0x7 ;  /* 0x0000001003037211 */ /* 0x000fe200078f38ff */
[----:B------:R-:W-:-:S03]  /*05c0*/  IMAD.MOV.U32 R8, RZ, RZ, RZ ;  /* 0x000000ffff087224 */ /* 0x000fc600078e00ff */
[----:B------:R-:W-:Y:S02]  /*05d0*/  LOP3.LUT R3, R3, 0xffffff80, RZ, 0xc0, !PT ;  /* 0xffffff8003037812 */ /* 0x000fe400078ec0ff */
[----:B------:R-:W4:Y:S03]  /*05e0*/  S2UR UR37, SR_CTAID.Z ;  /* 0x00000000002579c3 */ /* 0x000f260000002700 */
[----:B------:R-:W-:-:S05]  /*05f0*/  IMAD.IADD R0, R16, 0x1, -R3 ;  /* 0x0000000110007824 */ /* 0x000fca00078e0a03 */
[----:B-123--:R-:W-:Y:S01]  /*0600*/  BAR.SYNC.DEFER_BLOCKING 0x0 ;  /* 0x0000000000007b1d */ /* 0x00efe20000010000 */
[----:B----4-:R-:W-:-:S13]  /*0610*/  ISETP.EQ.AND P1, PT, R9, RZ, P0 ;  /* 0x000000ff0900720c */ /* 0x010fda0000722270 */
[----:B------:R-:W-:Y:S05]  /*0620*/  @!P1 BRA `(.L_x_6) ;  /* 0x0000000000709947 */ /* 0x000fea0003800000 */
[----:B------:R-:W1:Y:S01]  /*0630*/  S2R R3, SR_CgaCtaId ;  /* 0x0000000000037919 */ /* 0x000e620000008800 */
[----:B------:R-:W-:Y:S02]  /*0640*/  MOV R2, 0x400 ;  /* 0x0000040000027802 */ /* 0x000fe40000000f00 */
[----:B------:R-:W-:Y:S02]  /*0650*/  MOV R4, 0x1 ;  /* 0x0000000100047802 */ /* 0x000fe40000000f00 */
[----:B------:R-:W-:Y:S02]  /*0660*/  ISETP.NE.AND P3, PT, R0, RZ, PT ;  /* 0x000000ff0000720c */ /* 0x000fe40003f65270 */
[----:B-1----:R-:W-:Y:S02]  /*0670*/  LEA R3, R3, R2, 0x18 ;  /* 0x0000000203037211 */ /* 0x002fe400078ec0ff */
[----:B------:R-:W-:-:S04]  /*0680*/  SHF.L.U32 R2, R4, 0x1f, RZ ;  /* 0x0000001f04027819 */ /* 0x000fc800000006ff */
[----:B------:R-:W1:Y:S02]  /*0690*/  SYNCS.PHASECHK.TRANS64.TRYWAIT P2, [R3+URZ+0x9048], R2 ;  /* 0x00904802030075a7 */ /* 0x000e64000804017f */
[----:B-1----:R-:W-:Y:S05]  /*06a0*/  @!P2 BRA `(.L_x_7) ;  /* 0x000000a40084a947 */ /* 0x002fea0003800000 */
.L_x_70:
[----:B------:R-:W-:Y:S05]  /*06b0*/  @P3 BRA `(.L_x_8) ;  /* 0x0000000000143947 */ /* 0x000fea0003800000 */
[----:B------:R-:W-:Y:S01]  /*06c0*/  LOP3.LUT P2, RZ, R16, 0x1f, RZ, 0xc0, !PT ;  /* 0x0000001f10ff7812 */ /* 0x000fe2000784c0ff */
[----:B-1----:R-:W-:-:S04]  /*06d0*/  IMAD.MOV.U32 R2, RZ, RZ, 0x1000 ;  /* 0x00001000ff027424 */ /* 0x002fc800078e00ff */
[----:B------:R2:W-:Y:S08]  /*06e0*/  SYNCS.ARRIVE.TRANS64 RZ, [R3+URZ+0x9040], R2 ;  /* 0x0090400203ff79a7 */ /* 0x0005f0000800003f */
[----:B------:R-:W-:Y:S05]  /*06f0*/  @!P2 BRA `(.L_x_8) ;  /* 0x000000000004a947 */ /* 0x000fea0003800000 */
[----:B------:R-:W-:Y:S01]  /*0700*/  BPT.TRAP 0x1 ;  /* 0x000000040000795c */ /* 0x000fe20000300000 */
.L_x_8:
[----:B------:R-:W3:Y:S01]  /*0710*/  S2UR UR11, SR_CTAID.X ;  /* 0x00000000000b79c3 */ /* 0x000ee20000002500 */
[----:B------:R-:W-:Y:S01]  /*0720*/  R2UR UR8, R3 ;  /* 0x00000000030872ca */ /* 0x000fe200000e0000 */
[----:B------:R-:W-:Y:S01]  /*0730*/  ULDC.64 UR4, c[0x0][0x198] ;  /* 0x0000660000047ab9 */ /* 0x000fe20000000a00 */
[----:B------:R-:W-:Y:S01]  /*0740*/  UMOV UR6, 0x0 ;  /* 0x0000000000067882 */ /* 0x000fe20000000000 */
[----:B------:R-:W-:Y:S01]  /*0750*/  UIADD3 UR4, UP0, UR4, 0xf0, URZ ;  /* 0x000000f004047890 */ /* 0x000fe2000ff1e03f */
[----:B------:R-:W-:Y:S01]  /*0760*/  UMOV UR7, 0x10000000 ;  /* 0x1000000000077882 */ /* 0x000fe20000000000 */
[----:B------:R-:W-:Y:S02]  /*0770*/  UMOV UR10, URZ ;  /* 0x0000003f000a7c82 */ /* 0x000fe40008000000 */
[----:B------:R-:W-:Y:S01]  /*0780*/  UIADD3.X UR5, URZ, UR5, URZ, UP0, !UPT ;  /* 0x000000053f057290 */ /* 0x000fe200087fe43f */
[----:B------:R-:W-:Y:S01]  /*0790*/  UMOV UR12, UR36 ;  /* 0x00000024000c7c82 */ /* 0x000fe20008000000 */
[----:B------:R-:W-:-:S04]  /*07a0*/  UMOV UR13, UR37 ;  /* 0x00000025000d7c82 */ /* 0x000fc80008000000 */
[----:B------:R-:W-:Y:S02]  /*07b0*/  UIADD3 UR9, UR8, 0x9040, URZ ;  /* 0x0000904008097890 */ /* 0x000fe4000fffe03f */
[----:B---3--:R-:W-:-:S09]  /*07c0*/  USHF.L.U32 UR11, UR11, 0x6, URZ ;  /* 0x000000060b0b7899 */ /* 0x008fd2000800063f */
[----:B------:R3:W-:Y:S02]  /*07d0*/  UTMALDG.4D [UR8], [UR4], desc[UR6] ;  /* 0x00000608040075b4 */ /* 0x0007e40008019000 */
[----:B---3--:R-:W-:Y:S01]  /*07e0*/  NOP ;  /* 0x0000000000007918 */ /* 0x008fe20000000000 */
.L_x_6:
[----:B------:R-:W-:Y:S05]  /*07f0*/  BSYNC B0 ;  /* 0x0000000000007941 */ /* 0x000fea0003800000 */
.L_x_5:
[----:B------:R-:W3:Y:S01]  /*0800*/  LDC R13, c[0x0][0x28c] ;  /* 0x0000a300ff0d7b82 */ /* 0x000ee20000000800 */
[----:B------:R-:W-:Y:S01]  /*0810*/  BSSY B0, `(.L_x_9) ;  /* 0x0000091000007945 */ /* 0x000fe20003800000 */
[----:B------:R-:W-:Y:S01]  /*0820*/  MOV R6, 0x1 ;  /* 0x0000000100067802 */ /* 0x000fe20000000f00 */
[----:B------:R-:W-:Y:S02]  /*0830*/  IMAD.MOV.U32 R4, RZ, RZ, 0x1 ;  /* 0x00000001ff047424 */ /* 0x000fe400078e00ff */
[----:B------:R-:W-:Y:S02]  /*0840*/  IMAD.MOV.U32 R5, RZ, RZ, RZ ;  /* 0x000000ffff057224 */ /* 0x000fe400078e00ff */
[----:B---3--:R-:W-:-:S05]  /*0850*/  VIADD R18, R13, 0x7f ;  /* 0x0000007f0d127836 */ /* 0x008fca0000000000 */
[----:B-12---:R-:W-:-:S04]  /*0860*/  SHF.R.S32.HI R3, RZ, 0x1f, R18 ;  /* 0x0000001fff037819 */ /* 0x006fc80000011412 */
[----:B------:R-:W-:-:S04]  /*0870*/  LEA.HI R18, R3, R18, RZ, 0x7 ;  /* 0x0000001203127211 */ /* 0x000fc800078f38ff */
[----:B------:R-:W-:-:S04]  /*0880*/  SHF.R.S32.HI R7, RZ, 0x7, R18 ;  /* 0x00000007ff077819 */ /* 0x000fc80000011412 */
[----:B------:R-:W-:Y:S01]  /*0890*/  SHF.L.U32 R7, R7, 0x1, RZ ;  /* 0x0000000107077819 */ /* 0x000fe200000006ff */
[----:B------:R-:W-:Y:S06]  /*08a0*/  @!P1 BRA `(.L_x_10) ;  /* 0x00000008001c9947 */ /* 0x000fec0003800000 */
[----:B------:R-:W-:Y:S01]  /*08b0*/  ISETP.GE.AND P1, PT, R13, 0x1, PT ;  /* 0x000000010d00780c */ /* 0x000fe20003f26270 */
[----:B------:R-:W-:Y:S01]  /*08c0*/  IMAD.MOV.U32 R8, RZ, RZ, RZ ;  /* 0x000000ffff087224 */ /* 0x000fe200078e00ff */
[----:B------:R-:W-:Y:S01]  /*08d0*/  LOP3.LUT R12, R16, 0x1f, RZ, 0xc0, !PT ;  /* 0x0000001f100c7812 */ /* 0x000fe200078ec0ff */
[----:B------:R-:W-:-:S10]  /*08e0*/  IMAD.MOV.U32 R5, RZ, RZ, RZ ;  /* 0x000000ffff057224 */ /* 0x000fd400078e00ff */
        /* <DEDUP_REMOVED lines=9> */
.L_x_71:
[----:B------:R-:W-:Y:S01]  /*0980*/  IMAD.MOV.U32 R5, RZ, RZ, 0x1 ;  /* 0x00000001ff057424 */ /* 0x000fe200078e00ff */
[----:B------:R-:W-:Y:S06]  /*0990*/  @P2 BRA `(.L_x_13) ;  /* 0x0000000000142947 */ /* 0x000fec0003800000 */
[----:B------:R-:W-:Y:S01]  /*09a0*/  ISETP.NE.AND P1, PT, R12, RZ, PT ;  /* 0x000000ff0c00720c */ /* 0x000fe20003f25270 */
[----:B-1----:R-:W-:-:S04]  /*09b0*/  IMAD.MOV.U32 R2, RZ, RZ, 0x2000 ;  /* 0x00002000ff027424 */ /* 0x002fc800078e00ff */
[----:B------:R2:W-:Y:S08]  /*09c0*/  SYNCS.ARRIVE.TRANS64 RZ, [R3+URZ+0x9000], R2 ;  /* 0x0090000203ff79a7 */ /* 0x0005f0000800003f */
[----:B------:R-:W-:Y:S05]  /*09d0*/  @!P1 BRA `(.L_x_13) ;  /* 0x0000000000049947 */ /* 0x000fea0003800000 */
[----:B------:R-:W-:Y:S01]  /*09e0*/  BPT.TRAP 0x1 ;  /* 0x000000040000795c */ /* 0x000fe20000300000 */
.L_x_13:
[----:B------:R-:W3:Y:S01]  /*09f0*/  S2R R11, SR_CgaCtaId ;  /* 0x00000000000b7919 */ /* 0x000ee20000008800 */
[----:B------:R-:W-:Y:S01]  /*0a00*/  R2UR UR33, R3 ;  /* 0x00000000032172ca */ /* 0x000fe200000e0000 */
[----:B------:R-:W-:Y:S01]  /*0a10*/  ULDC.64 UR4, c[0x0][0x198] ;  /* 0x0000660000047ab9 */ /* 0x000fe20000000a00 */
[----:B-12---:R-:W-:Y:S01]  /*0a20*/  MOV R2, 0x400 ;  /* 0x0000040000027802 */ /* 0x006fe20000000f00 */
[----:B------:R-:W-:Y:S01]  /*0a30*/  UIADD3 UR4, UP0, UR4, 0x1f0, URZ ;  /* 0x000001f004047890 */ /* 0x000fe2000ff1e03f */
[----:B------:R-:W-:Y:S01]  /*0a40*/  MOV R3, 0x1 ;  /* 0x0000000100037802 */ /* 0x000fe20000000f00 */
[----:B------:R-:W-:Y:S01]  /*0a50*/  UMOV UR6, 0x0 ;  /* 0x0000000000067882 */ /* 0x000fe20000000000 */
[----:B------:R-:W-:Y:S01]  /*0a60*/  UMOV UR7, 0x10000000 ;  /* 0x1000000000077882 */ /* 0x000fe20000000000 */
[----:B------:R-:W-:Y:S01]  /*0a70*/  UIADD3.X UR5, URZ, UR5, URZ, UP0, !UPT ;  /* 0x000000053f057290 */ /* 0x000fe200087fe43f */
[----:B------:R-:W-:Y:S01]  /*0a80*/  SHF.L.U32 R3, R3, 0x1f, RZ ;  /* 0x0000001f03037819 */ /* 0x000fe200000006ff */
[----:B------:R-:W-:Y:S01]  /*0a90*/  UMOV UR34, URZ ;  /* 0x0000003f00227c82 */ /* 0x000fe20008000000 */
[----:B------:R-:W-:Y:S01]  /*0aa0*/  UMOV UR35, URZ ;  /* 0x0000003f00237c82 */ /* 0x000fe20008000000 */
[----:B------:R-:W-:-:S02]  /*0ab0*/  ISETP.NE.AND P2, PT, R0, RZ, PT ;  /* 0x000000ff0000720c */ /* 0x000fc40003f45270 */
[----:B------:R-:W-:Y:S02]  /*0ac0*/  UIADD3 UR32, UR33, 0x1000, URZ ;  /* 0x0000100021207890 */ /* 0x000fe4000fffe03f */
[----:B------:R-:W-:-:S09]  /*0ad0*/  UIADD3 UR33, UR33, 0x9000, URZ ;  /* 0x0000900021217890 */ /* 0x000fd2000fffe03f */
[----:B------:R1:W-:Y:S01]  /*0ae0*/  UTMALDG.4D [UR32], [UR4], desc[UR6] ;  /* 0x00000620040075b4 */ /* 0x0003e20008019000 */
[----:B---3--:R-:W-:-:S05]  /*0af0*/  LEA R4, R11, R2, 0x18 ;  /* 0x000000020b047211 */ /* 0x008fca00078ec0ff */
[----:B------:R-:W-:-:S04]  /*0b00*/  IMAD R2, R5, 0x8, R4 ;  /* 0x0000000805027824 */ /* 0x000fc800078e0204 */
[----:B------:R-:W2:Y:S02]  /*0b10*/  SYNCS.PHASECHK.TRANS64.TRYWAIT P1, [R2+URZ+0x9020], R3 ;  /* 0x00902003020075a7 */ /* 0x000ea4000802017f */
[----:B-12---:R-:W-:Y:S05]  /*0b20*/  @!P1 BRA `(.L_x_14) ;  /* 0x000000a0008c9947 */ /* 0x006fea0003800000 */
.L_x_72:
[----:B------:R-:W-:Y:S01]  /*0b30*/  IMAD.MOV.U32 R8, RZ, RZ, 0x1 ;  /* 0x00000001ff087424 */ /* 0x000fe200078e00ff */
[----:B------:R-:W-:Y:S06]  /*0b40*/  @P2 BRA `(.L_x_15) ;  /* 0x0000000000142947 */ /* 0x000fec0003800000 */
[----:B------:R-:W-:Y:S02]  /*0b50*/  ISETP.NE.AND P1, PT, R12, RZ, PT ;  /* 0x000000ff0c00720c */ /* 0x000fe40003f25270 */
[----:B-1----:R-:W-:-:S04]  /*0b60*/  MOV R3, 0x2000 ;  /* 0x0000200000037802 */ /* 0x002fc80000000f00 */
[----:B------:R2:W-:Y:S07]  /*0b70*/  SYNCS.ARRIVE.TRANS64 RZ, [R2+URZ+0x9000], R3 ;  /* 0x0090000302ff79a7 */ /* 0x0005ee000800003f */
[----:B------:R-:W-:Y:S05]  /*0b80*/  @!P1 BRA `(.L_x_15) ;  /* 0x0000000000049947 */ /* 0x000fea0003800000 */
[----:B------:R-:W-:Y:S01]  /*0b90*/  BPT.TRAP 0x1 ;  /* 0x000000040000795c */ /* 0x000fe20000300000 */
.L_x_15:
[C---:B------:R-:W-:Y:S01]  /*0ba0*/  IMAD R4, R5.reuse, 0x2000, R4 ;  /* 0x0000200005047824 */ /* 0x040fe200078e0204 */
[----:B------:R-:W-:Y:S01]  /*0bb0*/  R2UR UR33, R2 ;  /* 0x00000000022172ca */ /* 0x000fe200000e0000 */
[----:B------:R-:W-:Y:S01]  /*0bc0*/  ULDC.64 UR4, c[0x0][0x198] ;  /* 0x0000660000047ab9 */ /* 0x000fe20000000a00 */
[----:B------:R-:W-:Y:S01]  /*0bd0*/  UMOV UR6, 0x0 ;  /* 0x0000000000067882 */ /* 0x000fe20000000000 */
[----:B------:R-:W-:Y:S01]  /*0be0*/  UIADD3 UR4, UP0, UR4, 0x2f0, URZ ;  /* 0x000002f004047890 */ /* 0x000fe2000ff1e03f */
[----:B------:R-:W-:Y:S01]  /*0bf0*/  R2UR UR32, R4 ;  /* 0x00000000042072ca */ /* 0x000fe200000e0000 */
[----:B------:R-:W-:Y:S01]  /*0c00*/  UMOV UR7, 0x10000000 ;  /* 0x1000000000077882 */ /* 0x000fe20000000000 */
[----:B------:R-:W-:Y:S01]  /*0c10*/  UMOV UR34, URZ ;  /* 0x0000003f00227c82 */ /* 0x000fe20008000000 */
[----:B------:R-:W-:Y:S01]  /*0c20*/  UIADD3.X UR5, URZ, UR5, URZ, UP0, !UPT ;  /* 0x000000053f057290 */ /* 0x000fe200087fe43f */
[----:B------:R-:W-:Y:S01]  /*0c30*/  VIADD R5, R5, 0x1 ;  /* 0x0000000105057836 */ /* 0x000fe20000000000 */
[----:B------:R-:W-:-:S04]  /*0c40*/  UMOV UR35, URZ ;  /* 0x0000003f00237c82 */ /* 0x000fc80008000000 */
[----:B------:R-:W-:-:S04]  /*0c50*/  UIADD3 UR33, UR33, 0x9000, URZ ;  /* 0x0000900021217890 */ /* 0x000fc8000fffe03f */
[----:B------:R-:W-:-:S09]  /*0c60*/  UIADD3 UR32, UR32, 0x1000, URZ ;  /* 0x0000100020207890 */ /* 0x000fd2000fffe03f */
[----:B------:R3:W-:Y:S02]  /*0c70*/  UTMALDG.4D [UR32], [UR4], desc[UR6] ;  /* 0x00000620040075b4 */ /* 0x0007e40008019000 */
[----:B---3--:R-:W-:Y:S01]  /*0c80*/  NOP ;  /* 0x0000000000007918 */ /* 0x008fe20000000000 */
.L_x_11:
[----:B------:R-:W-:Y:S02]  /*0c90*/  ISETP.GE.AND P1, PT, R13, 0x81, PT ;  /* 0x000000810d00780c */ /* 0x000fe40003f26270 */
[----:B------:R-:W-:-:S11]  /*0ca0*/  MOV R4, 0x1 ;  /* 0x0000000100047802 */ /* 0x000fd60000000f00 */
[----:B------:R-:W-:Y:S05]  /*0cb0*/  @!P1 BRA `(.L_x_16) ;  /* 0x0000000400149947 */ /* 0x000fea0003800000 */
[----:B-12---:R-:W1:Y:S01]  /*0cc0*/  S2R R3, SR_CgaCtaId ;  /* 0x0000000000037919 */ /* 0x006e620000008800 */
[----:B------:R-:W-:Y:S01]  /*0cd0*/  MOV R2, 0x400 ;  /* 0x0000040000027802 */ /* 0x000fe20000000f00 */
[----:B------:R-:W-:Y:S01]  /*0ce0*/  IMAD.MOV.U32 R4, RZ, RZ, 0x1 ;  /* 0x00000001ff047424 */ /* 0x000fe200078e00ff */
[----:B------:R-:W-:-:S04]  /*0cf0*/  ISETP.NE.AND P2, PT, R0, RZ, PT ;  /* 0x000000ff0000720c */ /* 0x000fc80003f45270 */
[----:B------:R-:W-:Y:S02]  /*0d00*/  SHF.L.U32 R4, R4, 0x1f, RZ ;  /* 0x0000001f04047819 */ /* 0x000fe400000006ff */
[----:B-1----:R-:W-:-:S05]  /*0d10*/  LEA R2, R3, R2, 0x18 ;  /* 0x0000000203027211 */ /* 0x002fca00078ec0ff */
[----:B------:R-:W-:-:S04]  /*0d20*/  IMAD R3, R5, 0x8, R2 ;  /* 0x0000000805037824 */ /* 0x000fc800078e0202 */
[----:B------:R-:W1:Y:S02]  /*0d30*/  SYNCS.PHASECHK.TRANS64.TRYWAIT P1, [R3+URZ+0x9020], R4 ;  /* 0x00902004030075a7 */ /* 0x000e64000802017f */
[----:B-1----:R-:W-:Y:S05]  /*0d40*/  @!P1 BRA `(.L_x_17) ;  /* 0x000000a000189947 */ /* 0x002fea0003800000 */
.L_x_73:
[----:B------:R-:W-:Y:S05]  /*0d50*/  @P2 BRA `(.L_x_18) ;  /* 0x0000000000142947 */ /* 0x000fea0003800000 */
[----:B------:R-:W-:Y:S02]  /*0d60*/  ISETP.NE.AND P1, PT, R12, RZ, PT ;  /* 0x000000ff0c00720c */ /* 0x000fe40003f25270 */
[----:B-1----:R-:W-:-:S04]  /*0d70*/  MOV R4, 0x2000 ;  /* 0x0000200000047802 */ /* 0x002fc80000000f00 */
[----:B------:R2:W-:Y:S07]  /*0d80*/  SYNCS.ARRIVE.TRANS64 RZ, [R3+URZ+0x9000], R4 ;  /* 0x0090000403ff79a7 */ /* 0x0005ee000800003f */
[----:B------:R-:W-:Y:S05]  /*0d90*/  @!P1 BRA `(.L_x_18) ;  /* 0x0000000000049947 */ /* 0x000fea0003800000 */
[----:B------:R-:W-:Y:S01]  /*0da0*/  BPT.TRAP 0x1 ;  /* 0x000000040000795c */ /* 0x000fe20000300000 */
.L_x_18:
[----:B------:R-:W3:Y:S01]  /*0db0*/  S2R R11, SR_CgaCtaId ;  /* 0x00000000000b7919 */ /* 0x000ee20000008800 */
[C---:B------:R-:W-:Y:S01]  /*0dc0*/  IMAD R2, R5.reuse, 0x2000, R2 ;  /* 0x0000200005027824 */ /* 0x040fe200078e0202 */
[----:B------:R-:W-:Y:S01]  /*0dd0*/  R2UR UR35, R8 ;  /* 0x00000000082372ca */ /* 0x000fe200000e0000 */
[----:B------:R-:W-:Y:S01]  /*0de0*/  VIADD R5, R5, 0x1 ;  /* 0x0000000105057836 */ /* 0x000fe20000000000 */
[----:B------:R-:W-:Y:S01]  /*0df0*/  R2UR UR33, R3 ;  /* 0x00000000032172ca */ /* 0x000fe200000e0000 */
[----:B------:R-:W-:Y:S01]  /*0e00*/  ULDC.64 UR4, c[0x0][0x198] ;  /* 0x0000660000047ab9 */ /* 0x000fe20000000a00 */
[----:B------:R-:W-:Y:S01]  /*0e10*/  R2UR UR32, R2 ;  /* 0x00000000022072ca */ /* 0x000fe200000e0000 */
[----:B------:R-:W-:Y:S01]  /*0e20*/  UIADD3 UR4, UP0, UR4, 0x1f0, URZ ;  /* 0x000001f004047890 */ /* 0x000fe2000ff1e03f */
[----:B------:R-:W-:Y:S01]  /*0e30*/  MOV R2, 0x400 ;  /* 0x0000040000027802 */ /* 0x000fe20000000f00 */
[----:B------:R-:W-:Y:S01]  /*0e40*/  UMOV UR6, 0x0 ;  /* 0x0000000000067882 */ /* 0x000fe20000000000 */
[C---:B------:R-:W-:Y:S01]  /*0e50*/  ISETP.NE.AND P2, PT, R5.reuse, 0x4, PT ;  /* 0x000000040500780c */ /* 0x040fe20003f45270 */
[----:B------:R-:W-:Y:S01]  /*0e60*/  UIADD3.X UR5, URZ, UR5, URZ, UP0, !UPT ;  /* 0x000000053f057290 */ /* 0x000fe200087fe43f */
[C---:B------:R-:W-:Y:S01]  /*0e70*/  ISETP.NE.AND P1, PT, R5.reuse, 0x4, PT ;  /* 0x000000040500780c */ /* 0x040fe20003f25270 */
[----:B------:R-:W-:Y:S01]  /*0e80*/  UMOV UR7, 0x10000000 ;  /* 0x1000000000077882 */ /* 0x000fe20000000000 */
[----:B------:R-:W-:Y:S01]  /*0e90*/  SEL R5, R5, RZ, P2 ;  /* 0x000000ff05057207 */ /* 0x000fe20001000000 */
[----:B------:R-:W-:Y:S01]  /*0ea0*/  USHF.L.U32 UR35, UR35, 0x7, URZ ;  /* 0x0000000723237899 */ /* 0x000fe2000800063f */
[----:B-12---:R-:W-:Y:S01]  /*0eb0*/  SEL R4, RZ, 0x1, !P1 ;  /* 0x00000001ff047807 */ /* 0x006fe20004800000 */
[----:B------:R-:W-:Y:S01]  /*0ec0*/  UIADD3 UR33, UR33, 0x9000, URZ ;  /* 0x0000900021217890 */ /* 0x000fe2000fffe03f */
[----:B------:R-:W-:Y:S01]  /*0ed0*/  ISETP.NE.AND P2, PT, R0, RZ, PT ;  /* 0x000000ff0000720c */ /* 0x000fe20003f45270 */
[----:B------:R-:W-:Y:S01]  /*0ee0*/  UIADD3 UR32, UR32, 0x1000, URZ ;  /* 0x0000100020207890 */ /* 0x000fe2000fffe03f */
[----:B------:R-:W-:-:S08]  /*0ef0*/  UMOV UR34, URZ ;  /* 0x0000003f00227c82 */ /* 0x000fd00008000000 */
[----:B------:R1:W-:Y:S01]  /*0f00*/  UTMALDG.4D [UR32], [UR4], desc[UR6] ;  /* 0x00000620040075b4 */ /* 0x0003e20008019000 */
[----:B---3--:R-:W-:Y:S02]  /*0f10*/  LEA R10, R11, R2, 0x18 ;  /* 0x000000020b0a7211 */ /* 0x008fe400078ec0ff */
[----:B------:R-:W-:Y:S02]  /*0f20*/  SHF.L.U32 R2, R4, 0x1f, RZ ;  /* 0x0000001f04027819 */ /* 0x000fe400000006ff */
[----:B------:R-:W-:-:S04]  /*0f30*/  LEA R3, R5, R10, 0x3 ;  /* 0x0000000a05037211 */ /* 0x000fc800078e18ff */
[----:B------:R-:W2:Y:S02]  /*0f40*/  SYNCS.PHASECHK.TRANS64.TRYWAIT P1, [R3+URZ+0x9020], R2 ;  /* 0x00902002030075a7 */ /* 0x000ea4000802017f */
[----:B-12---:R-:W-:Y:S05]  /*0f50*/  @!P1 BRA `(.L_x_19) ;  /* 0x0000009c00a89947 */ /* 0x006fea0003800000 */
.L_x_74:
[----:B------:R-:W-:Y:S05]  /*0f60*/  @P2 BRA `(.L_x_20) ;  /* 0x0000000000142947 */ /* 0x000fea0003800000 */
[----:B------:R-:W-:Y:S01]  /*0f70*/  ISETP.NE.AND P1, PT, R12, RZ, PT ;  /* 0x000000ff0c00720c */ /* 0x000fe20003f25270 */
[----:B-1----:R-:W-:-:S04]  /*0f80*/  IMAD.MOV.U32 R2, RZ, RZ, 0x2000 ;  /* 0x00002000ff027424 */ /* 0x002fc800078e00ff */
[----:B------:R2:W-:Y:S08]  /*0f90*/  SYNCS.ARRIVE.TRANS64 RZ, [R3+URZ+0x9000], R2 ;  /* 0x0090000203ff79a7 */ /* 0x0005f0000800003f */
[----:B------:R-:W-:Y:S05]  /*0fa0*/  @!P1 BRA `(.L_x_20) ;  /* 0x0000000000049947 */ /* 0x000fea0003800000 */
[----:B------:R-:W-:Y:S01]  /*0fb0*/  BPT.TRAP 0x1 ;  /* 0x000000040000795c */ /* 0x000fe20000300000 */
.L_x_20:
[----:B------:R-:W-:Y:S01]  /*0fc0*/  IMAD R10, R5, 0x2000, R10 ;  /* 0x00002000050a7824 */ /* 0x000fe200078e020a */
[----:B------:R-:W-:Y:S01]  /*0fd0*/  R2UR UR35, R8 ;  /* 0x00000000082372ca */ /* 0x000fe200000e0000 */
[----:B------:R-:W-:Y:S01]  /*0fe0*/  ULDC.64 UR4, c[0x0][0x198] ;  /* 0x0000660000047ab9 */ /* 0x000fe20000000a00 */
[----:B------:R-:W-:Y:S01]  /*0ff0*/  R2UR UR33, R3 ;  /* 0x00000000032172ca */ /* 0x000fe200000e0000 */
[----:B------:R-:W-:Y:S01]  /*1000*/  UIADD3 UR4, UP0, UR4, 0x2f0, URZ ;  /* 0x000002f004047890 */ /* 0x000fe2000ff1e03f */
[----:B------:R-:W-:Y:S01]  /*1010*/  R2UR UR32, R10 ;  /* 0x000000000a2072ca */ /* 0x000fe200000e0000 */
[----:B------:R-:W-:Y:S01]  /*1020*/  UMOV UR6, 0x0 ;  /* 0x0000000000067882 */ /* 0x000fe20000000000 */
[----:B------:R-:W-:Y:S01]  /*1030*/  UMOV UR7, 0x10000000 ;  /* 0x1000000000077882 */ /* 0x000fe20000000000 */
[----:B------:R-:W-:Y:S01]  /*1040*/  UIADD3.X UR5, URZ, UR5, URZ, UP0, !UPT ;  /* 0x000000053f057290 */ /* 0x000fe200087fe43f */
[----:B------:R-:W-:Y:S01]  /*1050*/  IADD3 R5, R5, 0x1, RZ ;  /* 0x0000000105057810 */ /* 0x000fe20007ffe0ff */
[----:B------:R-:W-:Y:S01]  /*1060*/  UMOV UR34, URZ ;  /* 0x0000003f00227c82 */ /* 0x000fe20008000000 */
[----:B------:R-:W-:-:S02]  /*1070*/  VIADD R8, R8, 0x1 ;  /* 0x0000000108087836 */ /* 0x000fc40000000000 */
[C---:B------:R-:W-:Y:S01]  /*1080*/  ISETP.NE.AND P1, PT, R5.reuse, 0x4, PT ;  /* 0x000000040500780c */ /* 0x040fe20003f25270 */
[----:B------:R-:W-:Y:S02]  /*1090*/  USHF.L.U32 UR35, UR35, 0x7, URZ ;  /* 0x0000000723237899 */ /* 0x000fe4000800063f */
[----:B------:R-:W-:Y:S01]  /*10a0*/  UIADD3 UR33, UR33, 0x9000, URZ ;  /* 0x0000900021217890 */ /* 0x000fe2000fffe03f */
[----:B-12---:R-:W-:Y:S01]  /*10b0*/  SEL R3, RZ, 0x1, P1 ;  /* 0x00000001ff037807 */ /* 0x006fe20000800000 */
[----:B------:R-:W-:Y:S01]  /*10c0*/  UIADD3 UR32, UR32, 0x1000, URZ ;  /* 0x0000100020207890 */ /* 0x000fe2000fffe03f */
[----:B------:R-:W-:Y:S02]  /*10d0*/  SEL R5, R5, RZ, P1 ;  /* 0x000000ff05057207 */ /* 0x000fe40000800000 */
[----:B------:R-:W-:-:S06]  /*10e0*/  LOP3.LUT R4, R4, R3, RZ, 0x3c, !PT ;  /* 0x0000000304047212 */ /* 0x000fcc00078e3cff */
[----:B------:R3:W-:Y:S02]  /*10f0*/  UTMALDG.4D [UR32], [UR4], desc[UR6] ;  /* 0x00000620040075b4 */ /* 0x0007e40008019000 */
[----:B---3--:R-:W-:Y:S01]  /*1100*/  NOP ;  /* 0x0000000000007918 */ /* 0x008fe20000000000 */
.L_x_16:
[----:B------:R-:W-:-:S07]  /*1110*/  VIADD R7, R7, 0xfffffffc ;  /* 0xfffffffc07077836 */ /* 0x000fce0000000000 */
.L_x_10:
[----:B------:R-:W-:Y:S05]  /*1120*/  BSYNC B0 ;  /* 0x0000000000007941 */ /* 0x000fea0003800000 */
.L_x_9:
[----:B-12---:R-:W1:Y:S01]  /*1130*/  S2R R3, SR_CgaCtaId ;  /* 0x0000000000037919 */ /* 0x006e620000008800 */
[----:B------:R-:W-:Y:S02]  /*1140*/  MOV R2, 0x400 ;  /* 0x0000040000027802 */ /* 0x000fe40000000f00 */
[----:B------:R-:W-:Y:S02]  /*1150*/  SHF.L.U32 R11, RZ, 0x1f, RZ ;  /* 0x0000001fff0b7819 */ /* 0x000fe400000006ff */
[----:B-1----:R-:W-:-:S04]  /*1160*/  LEA R2, R3, R2, 0x18 ;  /* 0x0000000203027211 */ /* 0x002fc800078ec0ff */
[----:B------:R-:W1:Y:S02]  /*1170*/  SYNCS.PHASECHK.TRANS64.TRYWAIT P1, [R2+URZ+0x9040], R11 ;  /* 0x0090400b020075a7 */ /* 0x000e64000802017f */
[----:B-1----:R-:W-:Y:S05]  /*1180*/  @!P1 BRA `(.L_x_21) ;  /* 0x0000009c00309947 */ /* 0x002fea0003800000 */
.L_x_75:
[----:B------:R-:W2:Y:S01]  /*1190*/  SYNCS.PHASECHK.TRANS64.TRYWAIT P1, [R2+URZ+0x9000], R11 ;  /* 0x0090000b020075a7 */ /* 0x000ea2000802017f */
[----:B------:R-:W-:-:S04]  /*11a0*/  SHF.R.S32.HI R3, RZ, 0x1f, R0 ;  /* 0x0000001fff037819 */ /* 0x000fc80000011400 */
[----:B------:R-:W-:-:S04]  /*11b0*/  LEA.HI R3, R3, R0, RZ, 0x2 ;  /* 0x0000000003037211 */ /* 0x000fc800078f10ff */
[----:B------:R-:W-:-:S04]  /*11c0*/  LOP3.LUT R3, R3, 0x7ffffffc, RZ, 0xc0, !PT ;  /* 0x7ffffffc03037812 */ /* 0x000fc800078ec0ff */
[----:B------:R-:W-:Y:S01]  /*11d0*/  IADD3 R10, -R3, R0, RZ ;  /* 0x00000000030a7210 */ /* 0x000fe20007ffe1ff */
[----:B------:R-:W-:-:S04]  /*11e0*/  IMAD.MOV.U32 R3, RZ, RZ, RZ ;  /* 0x000000ffff037224 */ /* 0x000fc800078e00ff */
[----:B------:R-:W-:Y:S01]  /*11f0*/  IMAD.SHL.U32 R10, R10, 0x2, RZ ;  /* 0x000000020a0a7824 */ /* 0x000fe200078e00ff */
[----:B--2---:R-:W-:Y:S06]  /*1200*/  @!P1 BRA `(.L_x_22) ;  /* 0x0000009c00249947 */ /* 0x004fec0003800000 */
.L_x_76:
[----:B------:R-:W-:Y:S05]  /*1210*/  WARPSYNC.ALL ;  /* 0x0000000000007948 */ /* 0x000fea0003800000 */
[C---:B------:R-:W-:Y:S01]  /*1220*/  R2UR UR14, R2.reuse ;  /* 0x00000000020e72ca */ /* 0x040fe200000e0000 */
[----:B------:R-:W-:Y:S01]  /*1230*/  WARPGROUP.ARRIVE ;  /* 0x00000000000079c5 */ /* 0x000fe20000000000 */
[----:B------:R-:W-:Y:S01]  /*1240*/  R2UR UR4, R2 ;  /* 0x00000000020472ca */ /* 0x000fe200000e0000 */
[----:B------:R-:W-:Y:S01]  /*1250*/  UMOV UR5, 0x80000020 ;  /* 0x8000002000057882 */ /* 0x000fe20000000000 */
[----:B------:R-:W-:Y:S01]  /*1260*/  UMOV UR7, 0x80000020 ;  /* 0x8000002000077882 */ /* 0x000fe20000000000 */
[----:B------:R-:W-:Y:S01]  /*1270*/  UMOV UR17, 0x80000020 ;  /* 0x8000002000117882 */ /* 0x000fe20000000000 */
[----:B------:R-:W-:Y:S01]  /*1280*/  UMOV UR19, 0x80000020 ;  /* 0x8000002000137882 */ /* 0x000fe20000000000 */
[C---:B------:R-:W-:Y:S01]  /*1290*/  VIADD R14, R10.reuse, 0x8 ;  /* 0x000000080a0e7836 */ /* 0x040fe20000000000 */
[C---:B------:R-:W-:Y:S01]  /*12a0*/  IADD3 R12, R10.reuse, 0x1, RZ ;  /* 0x000000010a0c7810 */ /* 0x040fe20007ffe0ff */
[C---:B------:R-:W-:Y:S01]  /*12b0*/  VIADD R20, R10.reuse, 0x9 ;  /* 0x000000090a147836 */ /* 0x040fe20000000000 */
[CC--:B------:R-:W-:Y:S01]  /*12c0*/  ISETP.GE.AND P6, PT, R10.reuse, R13.reuse, PT ;  /* 0x0000000d0a00720c */ /* 0x0c0fe20003fc6270 */
[----:B------:R-:W-:Y:S01]  /*12d0*/  VIADD R22, R10, 0x30 ;  /* 0x000000300a167836 */ /* 0x000fe20000000000 */
[-C--:B------:R-:W-:Y:S01]  /*12e0*/  ISETP.GE.AND P2, PT, R14, R13.reuse, PT ;  /* 0x0000000d0e00720c */ /* 0x080fe20003f46270 */
[----:B------:R-:W-:Y:S01]  /*12f0*/  UIADD3 UR14, UR14, 0x1000, URZ ;  /* 0x000010000e0e7890 */ /* 0x000fe2000fffe03f */
[----:B------:R-:W-:Y:S01]  /*1300*/  VIADD R14, R10, 0x11 ;  /* 0x000000110a0e7836 */ /* 0x000fe20000000000 */
[----:B------:R-:W-:Y:S01]  /*1310*/  USHF.R.U32.HI UR4, URZ, 0x4, UR4 ;  /* 0x000000043f047899 */ /* 0x000fe20008011604 */
[-C--:B------:R-:W-:Y:S01]  /*1320*/  ISETP.GE.AND P1, PT, R12, R13.reuse, PT ;  /* 0x0000000d0c00720c */ /* 0x080fe20003f26270 */
[----:B------:R-:W-:Y:S01]  /*1330*/  USHF.R.U32.HI UR14, URZ, 0x4, UR14 ;  /* 0x000000043f0e7899 */ /* 0x000fe2000801160e */
[-C--:B------:R-:W-:Y:S01]  /*1340*/  ISETP.GE.AND P3, PT, R20, R13.reuse, PT ;  /* 0x0000000d1400720c */ /* 0x080fe20003f66270 */
[----:B------:R-:W-:Y:S01]  /*1350*/  ULOP3.LUT UR4, UR4, 0x3fff, URZ, 0xc0, !UPT ;  /* 0x00003fff04047892 */ /* 0x000fe2000f8ec03f */
[C---:B------:R-:W-:Y:S01]  /*1360*/  VIADD R20, R10.reuse, 0x20 ;  /* 0x000000200a147836 */ /* 0x040fe20000000000 */
[----:B------:R-:W-:Y:S01]  /*1370*/  ULOP3.LUT UR14, UR14, 0x3fff, URZ, 0xc0, !UPT ;  /* 0x00003fff0e0e7892 */ /* 0x000fe2000f8ec03f */
[----:B------:R-:W-:Y:S01]  /*1380*/  IADD3 R12, R10, 0x10, RZ ;  /* 0x000000100a0c7810 */ /* 0x000fe20007ffe0ff */
[----:B------:R-:W-:Y:S01]  /*1390*/  ULOP3.LUT UR8, UR4, 0x10000, URZ, 0xfc, !UPT ;  /* 0x0001000004087892 */ /* 0x000fe2000f8efc3f */
[-C--:B------:R-:W-:Y:S01]  /*13a0*/  ISETP.GE.AND P5, PT, R14, R13.reuse, PT ;  /* 0x0000000d0e00720c */ /* 0x080fe20003fa6270 */
[----:B------:R-:W-:Y:S01]  /*13b0*/  ULOP3.LUT UR20, UR14, 0x10000, URZ, 0xfc, !UPT ;  /* 0x000100000e147892 */ /* 0x000fe2000f8efc3f */
[----:B------:R-:W-:Y:S01]  /*13c0*/  ISETP.GE.AND P4, PT, R12, R13, PT ;  /* 0x0000000d0c00720c */ /* 0x000fe20003f86270 */
[----:B------:R-:W-:Y:S01]  /*13d0*/  UIADD3 UR16, UR8, 0x2, URZ ;  /* 0x0000000208107890 */ /* 0x000fe2000fffe03f */
[----:B------:R-:W-:Y:S01]  /*13e0*/  VIADD R12, R10, 0x18 ;  /* 0x000000180a0c7836 */ /* 0x000fe20000000000 */
[----:B------:R-:W-:Y:S01]  /*13f0*/  UIADD3 UR18, UR20, 0x2, URZ ;  /* 0x0000000214127890 */ /* 0x000fe2000fffe03f */
[----:B------:R-:W-:-:S02]  /*1400*/  UMOV UR4, UR8 ;  /* 0x0000000800047c82 */ /* 0x000fc40008000000 */
[----:B------:R-:W-:Y:S02]  /*1410*/  UMOV UR6, UR20 ;  /* 0x0000001400067c82 */ /* 0x000fe40008000000 */
[----:B------:R-:W-:Y:S01]  /*1420*/  HGMMA.64x128x16.F32 R24, gdesc[UR4], RZ, !UPT, gsb0 ;  /* 0x01e00000041879f0 */ /* 0x000fe2000c0008ff */
[----:B------:R-:W-:Y:S02]  /*1430*/  ULDC UR6, c[0x0][0x604] ;  /* 0x0001810000067ab9 */ /* 0x000fe40000000800 */
[----:B------:R-:W-:Y:S02]  /*1440*/  WARPGROUP.DEPBAR.LE gsb0, 0x0 ;  /* 0x00008000000079c5 */ /* 0x000fe40000010000 */
[----:B------:R-:W-:-:S07]  /*1450*/  WARPGROUP.ARRIVE ;  /* 0x00000000000079c5 */ /* 0x000fce0000000000 */
[----:B------:R-:W-:Y:S03]  /*1460*/  HGMMA.64x128x16.F32 R24, gdesc[UR16], R24, gsb0 ;  /* 0x01e00000101879f0 */ /* 0x000fe60008000818 */
[----:B------:R-:W-:Y:S02]  /*1470*/  WARPGROUP.DEPBAR.LE gsb0, 0x0 ;  /* 0x00008000000079c5 */ /* 0x000fe40000010000 */
[----:B------:R-:W-:Y:S01]  /*1480*/  FSEL R14, R24, -INF , !P6 ;  /* 0xff800000180e7808 */ /* 0x000fe20007000000 */
[----:B------:R-:W-:Y:S01]  /*1490*/  VIADD R24, R10, 0x38 ;  /* 0x000000380a187836 */ /* 0x000fe20000000000 */
[----:B------:R-:W-:Y:S02]  /*14a0*/  FSEL R15, R25, -INF , !P1 ;  /* 0xff800000190f7808 */ /* 0x000fe40004800000 */
[----:B------:R-:W-:Y:S02]  /*14b0*/  FSEL R28, R28, -INF , !P2 ;  /* 0xff8000001c1c7808 */ /* 0x000fe40005000000 */
[----:B------:R-:W-:-:S02]  /*14c0*/  FSEL R30, R30, -INF , !P2 ;  /* 0xff8000001e1e7808 */ /* 0x000fc40005000000 */
[----:B------:R-:W-:Y:S02]  /*14d0*/  ISETP.GE.AND P2, PT, R20, R13, PT ;  /* 0x0000000d1400720c */ /* 0x000fe40003f46270 */
[----:B------:R-:W-:Y:S02]  /*14e0*/  IADD3 R20, R10, 0x28, RZ ;  /* 0x000000280a147810 */ /* 0x000fe40007ffe0ff */
[----:B------:R-:W-:Y:S02]  /*14f0*/  FMNMX R17, R14, R15, !PT ;  /* 0x0000000f0e117209 */ /* 0x000fe40007800000 */
[----:B------:R-:W-:Y:S01]  /*1500*/  FSEL R19, R32, -INF , !P4 ;  /* 0xff80000020137808 */ /* 0x000fe20006000000 */
[----:B------:R-:W-:Y:S01]  /*1510*/  VIADD R32, R10, 0x39 ;  /* 0x000000390a207836 */ /* 0x000fe20000000000 */
[----:B------:R-:W-:Y:S02]  /*1520*/  FSEL R34, R34, -INF , !P4 ;  /* 0xff80000022227808 */ /* 0x000fe40006000000 */
[----:B------:R-:W-:-:S02]  /*1530*/  FSEL R26, R26, -INF , !P6 ;  /* 0xff8000001a1a7808 */ /* 0x000fc40007000000 */
[-C--:B------:R-:W-:Y:S02]  /*1540*/  ISETP.GE.AND P4, PT, R20, R13.reuse, PT ;  /* 0x0000000d1400720c */ /* 0x080fe40003f86270 */
[----:B------:R-:W-:Y:S02]  /*1550*/  FSEL R23, R40, -INF , !P2 ;  /* 0xff80000028177808 */ /* 0x000fe40005000000 */
[----:B------:R-:W-:Y:S02]  /*1560*/  ISETP.GE.AND P6, PT, R12, R13, PT ;  /* 0x0000000d0c00720c */ /* 0x000fe40003fc6270 */
[----:B------:R-:W-:Y:S02]  /*1570*/  FSEL R29, R29, -INF , !P3 ;  /* 0xff8000001d1d7808 */ /* 0x000fe40005800000 */
[----:B------:R-:W-:Y:S02]  /*1580*/  FMNMX R40, R28, R17, !PT ;  /* 0x000000111c287209 */ /* 0x000fe40007800000 */
[----:B------:R-:W-:-:S02]  /*1590*/  IADD3 R12, R10, 0x19, RZ ;  /* 0x000000190a0c7810 */ /* 0x000fc40007ffe0ff */
[----:B------:R-:W-:Y:S02]  /*15a0*/  FSEL R25, R46, -INF , !P4 ;  /* 0xff8000002e197808 */ /* 0x000fe40006000000 */
[----:B------:R-:W-:Y:S02]  /*15b0*/  FSEL R27, R27, -INF , !P1 ;  /* 0xff8000001b1b7808 */ /* 0x000fe40004800000 */
[----:B------:R-:W-:Y:S02]  /*15c0*/  FMNMX R46, R29, R40, !PT ;  /* 0x000000281d2e7209 */ /* 0x000fe40007800000 */
[----:B------:R-:W-:Y:S01]  /*15d0*/  ISETP.GE.AND P1, PT, R12, R13, PT ;  /* 0x0000000d0c00720c */ /* 0x000fe20003f26270 */
[----:B------:R-:W-:Y:S01]  /*15e0*/  VIADD R12, R10, 0x21 ;  /* 0x000000210a0c7836 */ /* 0x000fe20000000000 */
[----:B------:R-:W-:Y:S02]  /*15f0*/  FSEL R20, R33, -INF , !P5 ;  /* 0xff80000021147808 */ /* 0x000fe40006800000 */
[----:B------:R-:W-:-:S02]  /*1600*/  FMNMX R17, R19, R46, !PT ;  /* 0x0000002e13117209 */ /* 0x000fc40007800000 */
[----:B------:R-:W-:Y:S02]  /*1610*/  FSEL R31, R31, -INF , !P3 ;  /* 0xff8000001f1f7808 */ /* 0x000fe40005800000 */
[----:B------:R-:W-:Y:S01]  /*1620*/  ISETP.GE.AND P3, PT, R12, R13, PT ;  /* 0x0000000d0c00720c */ /* 0x000fe20003f66270 */
[----:B------:R-:W-:Y:S01]  /*1630*/  VIADD R12, R10, 0x29 ;  /* 0x000000290a0c7836 */ /* 0x000fe20000000000 */
[----:B------:R-:W-:Y:S02]  /*1640*/  FSEL R21, R36, -INF , !P6 ;  /* 0xff80000024157808 */ /* 0x000fe40007000000 */
[----:B------:R-:W-:Y:S02]  /*1650*/  FMNMX R46, R20, R17, !PT ;  /* 0x00000011142e7209 */ /* 0x000fe40007800000 */
[----:B------:R-:W-:Y:S02]  /*1660*/  FSEL R38, R38, -INF , !P6 ;  /* 0xff80000026267808 */ /* 0x000fe40007000000 */
[----:B------:R-:W-:-:S02]  /*1670*/  ISETP.GE.AND P6, PT, R22, R13, PT ;  /* 0x0000000d1600720c */ /* 0x000fc40003fc6270 */
[----:B------:R-:W-:Y:S02]  /*1680*/  FSEL R35, R35, -INF , !P5 ;  /* 0xff80000023237808 */ /* 0x000fe40006800000 */
[----:B------:R-:W-:Y:S02]  /*1690*/  FSEL R22, R37, -INF , !P1 ;  /* 0xff80000025167808 */ /* 0x000fe40004800000 */
[----:B------:R-:W-:Y:S02]  /*16a0*/  FMNMX R17, R21, R46, !PT ;  /* 0x0000002e15117209 */ /* 0x000fe40007800000 */
[----:B------:R-:W-:Y:S02]  /*16b0*/  ISETP.GE.AND P5, PT, R12, R13, PT ;  /* 0x0000000d0c00720c */ /* 0x000fe40003fa6270 */
[----:B------:R-:W-:Y:S02]  /*16c0*/  IADD3 R12, R10, 0x31, RZ ;  /* 0x000000310a0c7810 */ /* 0x000fe40007ffe0ff */
[----:B------:R-:W-:-:S02]  /*16d0*/  FMNMX R46, R22, R17, !PT ;  /* 0x00000011162e7209 */ /* 0x000fc40007800000 */
[----:B------:R-:W-:Y:S02]  /*16e0*/  FSEL R39, R39, -INF , !P1 ;  /* 0xff80000027277808 */ /* 0x000fe40004800000 */
[-C--:B------:R-:W-:Y:S02]  /*16f0*/  ISETP.GE.AND P1, PT, R12, R13.reuse, PT ;  /* 0x0000000d0c00720c */ /* 0x080fe40003f26270 */
[----:B------:R-:W-:Y:S02]  /*1700*/  IADD3 R36, R10, 0x40, RZ ;  /* 0x000000400a247810 */ /* 0x000fe40007ffe0ff */
[----:B------:R-:W-:Y:S02]  /*1710*/  FSEL R12, R42, -INF , !P2 ;  /* 0xff8000002a0c7808 */ /* 0x000fe40005000000 */
[----:B------:R-:W-:Y:S02]  /*1720*/  ISETP.GE.AND P2, PT, R24, R13, PT ;  /* 0x0000000d1800720c */ /* 0x000fe40003f46270 */
[----:B------:R-:W-:-:S02]  /*1730*/  FSEL R41, R41, -INF , !P3 ;  /* 0xff80000029297808 */ /* 0x000fc40005800000 */
[----:B------:R-:W-:Y:S02]  /*1740*/  FMNMX R46, R23, R46, !PT ;  /* 0x0000002e172e7209 */ /* 0x000fe40007800000 */
[----:B------:R-:W-:Y:S02]  /*1750*/  FSEL R24, R43, -INF , !P3 ;  /* 0xff8000002b187808 */ /* 0x000fe40005800000 */
[----:B------:R-:W-:Y:S02]  /*1760*/  FSEL R44, R44, -INF , !P4 ;  /* 0xff8000002c2c7808 */ /* 0x000fe40006000000 */
[-C--:B------:R-:W-:Y:S02]  /*1770*/  ISETP.GE.AND P3, PT, R32, R13.reuse, PT ;  /* 0x0000000d2000720c */ /* 0x080fe40003f66270 */
[----:B------:R-:W-:Y:S01]  /*1780*/  ISETP.GE.AND P4, PT, R36, R13, PT ;  /* 0x0000000d2400720c */ /* 0x000fe20003f86270 */
[----:B------:R-:W-:Y:S01]  /*1790*/  VIADD R36, R10, 0x41 ;  /* 0x000000410a247836 */ /* 0x000fe20000000000 */
[----:B------:R-:W-:-:S02]  /*17a0*/  FSEL R32, R47, -INF , !P5 ;  /* 0xff8000002f207808 */ /* 0x000fc40006800000 */
[----:B------:R-:W-:Y:S02]  /*17b0*/  FMNMX R17, R26, R27, !PT ;  /* 0x0000001b1a117209 */ /* 0x000fe40007800000 */
[----:B------:R-:W-:Y:S02]  /*17c0*/  FMNMX R47, R41, R46, !PT ;  /* 0x0000002e292f7209 */ /* 0x000fe40007800000 */
[----:B------:R-:W-:Y:S02]  /*17d0*/  FSEL R42, R45, -INF , !P5 ;  /* 0xff8000002d2a7808 */ /* 0x000fe40006800000 */
[----:B------:R-:W-:Y:S02]  /*17e0*/  FMNMX R46, R30, R17, !PT ;  /* 0x000000111e2e7209 */ /* 0x000fe40007800000 */
[----:B------:R-:W-:Y:S01]  /*17f0*/  ISETP.GE.AND P5, PT, R36, R13, PT ;  /* 0x0000000d2400720c */ /* 0x000fe20003fa6270 */
[----:B------:R-:W-:Y:S01]  /*1800*/  VIADD R36, R10, 0x48 ;  /* 0x000000480a247836 */ /* 0x000fe20000000000 */
[----:B------:R-:W-:-:S02]  /*1810*/  FMNMX R47, R44, R47, !PT ;  /* 0x0000002f2c2f7209 */ /* 0x000fc40007800000 */
[----:B------:R-:W-:Y:S02]  /*1820*/  FMNMX R17, R31, R46, !PT ;  /* 0x0000002e1f117209 */ /* 0x000fe40007800000 */
[----:B------:R-:W-:Y:S02]  /*1830*/  FSEL R48, R48, -INF , !P6 ;  /* 0xff80000030307808 */ /* 0x000fe40007000000 */
[----:B------:R-:W-:Y:S02]  /*1840*/  IADD3 R40, R10, 0x49, RZ ;  /* 0x000000490a287810 */ /* 0x000fe40007ffe0ff */
[----:B------:R-:W-:Y:S02]  /*1850*/  FMNMX R47, R42, R47, !PT ;  /* 0x0000002f2a2f7209 */ /* 0x000fe40007800000 */
[----:B------:R-:W-:Y:S02]  /*1860*/  FSEL R33, R50, -INF , !P6 ;  /* 0xff80000032217808 */ /* 0x000fe40007000000 */
[----:B------:R-:W-:-:S02]  /*1870*/  ISETP.GE.AND P6, PT, R36, R13, PT ;  /* 0x0000000d2400720c */ /* 0x000fc40003fc6270 */
[----:B------:R-:W-:Y:S02]  /*1880*/  FSEL R49, R49, -INF , !P1 ;  /* 0xff80000031317808 */ /* 0x000fe40004800000 */
[----:B------:R-:W-:Y:S02]  /*1890*/  FSEL R36, R51, -INF , !P1 ;  /* 0xff80000033247808 */ /* 0x000fe40004800000 */
[----:B------:R-:W-:Y:S02]  /*18a0*/  FMNMX R46, R34, R17, !PT ;  /* 0x00000011222e7209 */ /* 0x000fe40007800000 */
[----:B------:R-:W-:Y:S01]  /*18b0*/  ISETP.GE.AND P1, PT, R40, R13, PT ;  /* 0x0000000d2800720c */ /* 0x000fe20003f26270 */
[----:B------:R-:W-:Y:S01]  /*18c0*/  VIADD R40, R10, 0x50 ;  /* 0x000000500a287836 */ /* 0x000fe20000000000 */
[----:B------:R-:W-:Y:S02]  /*18d0*/  FMNMX R50, R48, R47, !PT ;  /* 0x0000002f30327209 */ /* 0x000fe40007800000 */
[----:B------:R-:W-:-:S02]  /*18e0*/  FMNMX R17, R35, R46, !PT ;  /* 0x0000002e23117209 */ /* 0x000fc40007800000 */
[----:B------:R-:W-:Y:S02]  /*18f0*/  FSEL R52, R52, -INF , !P2 ;  /* 0xff80000034347808 */ /* 0x000fe40005000000 */
[----:B------:R-:W-:Y:S02]  /*1900*/  FMNMX R47, R49, R50, !PT ;  /* 0x00000032312f7209 */ /* 0x000fe40007800000 */
[----:B------:R-:W-:Y:S02]  /*1910*/  FSEL R54, R54, -INF , !P2 ;  /* 0xff80000036367808 */ /* 0x000fe40005000000 */
[----:B------:R-:W-:Y:S01]  /*1920*/  ISETP.GE.AND P2, PT, R40, R13, PT ;  /* 0x0000000d2800720c */ /* 0x000fe20003f46270 */
[----:B------:R-:W-:Y:S01]  /*1930*/  VIADD R40, R10, 0x51 ;  /* 0x000000510a287836 */ /* 0x000fe20000000000 */
[----:B------:R-:W-:Y:S02]  /*1940*/  FMNMX R46, R38, R17, !PT ;  /* 0x00000011262e7209 */ /* 0x000fe40007800000 */
[----:B------:R-:W-:-:S02]  /*1950*/  FSEL R43, R53, -INF , !P3 ;  /* 0xff800000352b7808 */ /* 0x000fc40005800000 */
[----:B------:R-:W-:Y:S02]  /*1960*/  FMNMX R50, R52, R47, !PT ;  /* 0x0000002f34327209 */ /* 0x000fe40007800000 */
[----:B------:R-:W-:Y:S02]  /*1970*/  FSEL R55, R55, -INF , !P3 ;  /* 0xff80000037377808 */ /* 0x000fe40005800000 */
[----:B------:R-:W-:Y:S02]  /*1980*/  FMNMX R17, R39, R46, !PT ;  /* 0x0000002e27117209 */ /* 0x000fe40007800000 */
[----:B------:R-:W-:Y:S02]  /*1990*/  ISETP.GE.AND P3, PT, R40, R13, PT ;  /* 0x0000000d2800720c */ /* 0x000fe40003f66270 */
[----:B------:R-:W-:Y:S02]  /*19a0*/  FSEL R56, R56, -INF , !P4 ;  /* 0xff80000038387808 */ /* 0x000fe40006000000 */
[----:B------:R-:W-:-:S02]  /*19b0*/  FMNMX R47, R43, R50, !PT ;  /* 0x000000322b2f7209 */ /* 0x000fc40007800000 */
[----:B------:R-:W-:Y:S02]  /*19c0*/  IADD3 R40, R10, 0x58, RZ ;  /* 0x000000580a287810 */ /* 0x000fe40007ffe0ff */
[----:B------:R-:W-:Y:S02]  /*19d0*/  FSEL R45, R59, -INF , !P5 ;  /* 0xff8000003b2d7808 */ /* 0x000fe40006800000 */
[----:B------:R-:W-:Y:S02]  /*19e0*/  FSEL R59, R60, -INF , !P6 ;  /* 0xff8000003c3b7808 */ /* 0x000fe40007000000 */
[----:B------:R-:W-:Y:S02]  /*19f0*/  FMNMX R17, R12, R17, !PT ;  /* 0x000000110c117209 */ /* 0x000fe40007800000 */
[----:B------:R-:W-:Y:S02]  /*1a00*/  FSEL R37, R58, -INF , !P4 ;  /* 0xff8000003a257808 */ /* 0x000fe40006000000 */
[----:B------:R-:W-:-:S02]  /*1a10*/  FSEL R57, R57, -INF , !P5 ;  /* 0xff80000039397808 */ /* 0x000fc40006800000 */
[----:B------:R-:W-:Y:S02]  /*1a20*/  FMNMX R60, R56, R47, !PT ;  /* 0x0000002f383c7209 */ /* 0x000fe40007800000 */
[----:B------:R-:W-:Y:S01]  /*1a30*/  ISETP.GE.AND P4, PT, R40, R13, PT ;  /* 0x0000000d2800720c */ /* 0x000fe20003f86270 */
[----:B------:R-:W-:Y:S01]  /*1a40*/  VIADD R40, R10, 0x59 ;  /* 0x000000590a287836 */ /* 0x000fe20000000000 */
[----:B------:R-:W-:Y:S02]  /*1a50*/  FMNMX R50, R24, R17, !PT ;  /* 0x0000001118327209 */ /* 0x000fe40007800000 */
[----:B------:R-:W-:Y:S02]  /*1a60*/  FMNMX R60, R57, R60, !PT ;  /* 0x0000003c393c7209 */ /* 0x000fe40007800000 */
[----:B------:R-:W-:Y:S01]  /*1a70*/  ISETP.GE.AND P5, PT, R40, R13, PT ;  /* 0x0000000d2800720c */ /* 0x000fe20003fa6270 */
[----:B------:R-:W-:Y:S01]  /*1a80*/  VIADD R40, R10, 0x60 ;  /* 0x000000600a287836 */ /* 0x000fe20000000000 */
[----:B------:R-:W-:-:S02]  /*1a90*/  FMNMX R17, R25, R50, !PT ;  /* 0x0000003219117209 */ /* 0x000fc40007800000 */
[----:B------:R-:W-:Y:S02]  /*1aa0*/  FSEL R58, R61, -INF , !P1 ;  /* 0xff8000003d3a7808 */ /* 0x000fe40004800000 */
[----:B------:R-:W-:Y:S02]  /*1ab0*/  FMNMX R47, R59, R60, !PT ;  /* 0x0000003c3b2f7209 */ /* 0x000fe40007800000 */
[----:B------:R-:W-:Y:S02]  /*1ac0*/  FMNMX R50, R32, R17, !PT ;  /* 0x0000001120327209 */ /* 0x000fe40007800000 */
[----:B------:R-:W-:Y:S02]  /*1ad0*/  FSEL R53, R62, -INF , !P6 ;  /* 0xff8000003e357808 */ /* 0x000fe40007000000 */
[----:B------:R-:W-:Y:S02]  /*1ae0*/  FSEL R46, R64, -INF , !P2 ;  /* 0xff800000402e7808 */ /* 0x000fe40005000000 */
[----:B------:R-:W-:-:S02]  /*1af0*/  FMNMX R47, R58, R47, !PT ;  /* 0x0000002f3a2f7209 */ /* 0x000fc40007800000 */
[----:B------:R-:W-:Y:S02]  /*1b00*/  ISETP.GE.AND P6, PT, R40, R13, PT ;  /* 0x0000000d2800720c */ /* 0x000fe40003fc6270 */
[----:B------:R-:W-:Y:S02]  /*1b10*/  IADD3 R40, R10, 0x61, RZ ;  /* 0x000000610a287810 */ /* 0x000fe40007ffe0ff */
[----:B------:R-:W-:Y:S02]  /*1b20*/  FMNMX R17, R33, R50, !PT ;  /* 0x0000003221117209 */ /* 0x000fe40007800000 */
[----:B------:R-:W-:Y:S02]  /*1b30*/  FSEL R65, R65, -INF , !P3 ;  /* 0xff80000041417808 */ /* 0x000fe40005800000 */
[----:B------:R-:W-:Y:S02]  /*1b40*/  FMNMX R50, R46, R47, !PT ;  /* 0x0000002f2e327209 */ /* 0x000fe40007800000 */
[----:B------:R-:W-:-:S02]  /*1b50*/  FSEL R88, R63, -INF , !P1 ;  /* 0xff8000003f587808 */ /* 0x000fc40004800000 */
[----:B------:R-:W-:Y:S01]  /*1b60*/  ISETP.GE.AND P1, PT, R40, R13, PT ;  /* 0x0000000d2800720c */ /* 0x000fe20003f26270 */
[----:B------:R-:W-:Y:S01]  /*1b70*/  VIADD R40, R10, 0x68 ;  /* 0x000000680a287836 */ /* 0x000fe20000000000 */
[----:B------:R-:W-:Y:S02]  /*1b80*/  FMNMX R17, R36, R17, !PT ;  /* 0x0000001124117209 */ /* 0x000fe40007800000 */
[----:B------:R-:W-:Y:S02]  /*1b90*/  FSEL R68, R68, -INF , !P4 ;  /* 0xff80000044447808 */ /* 0x000fe40006000000 */
[----:B------:R-:W-:Y:S02]  /*1ba0*/  FMNMX R47, R65, R50, !PT ;  /* 0x00000032412f7209 */ /* 0x000fe40007800000 */
[----:B------:R-:W-:Y:S02]  /*1bb0*/  FSEL R64, R66, -INF , !P2 ;  /* 0xff80000042407808 */ /* 0x000fe40005000000 */
[----:B------:R-:W-:-:S02]  /*1bc0*/  FMNMX R60, R54, R17, !PT ;  /* 0x00000011363c7209 */ /* 0x000fc40007800000 */
[----:B------:R-:W-:Y:S01]  /*1bd0*/  ISETP.GE.AND P2, PT, R40, R13, PT ;  /* 0x0000000d2800720c */ /* 0x000fe20003f46270 */
[----:B------:R-:W-:Y:S01]  /*1be0*/  VIADD R40, R10, 0x69 ;  /* 0x000000690a287836 */ /* 0x000fe20000000000 */
[----:B------:R-:W-:Y:S02]  /*1bf0*/  FSEL R51, R69, -INF , !P5 ;  /* 0xff80000045337808 */ /* 0x000fe40006800000 */
[----:B------:R-:W-:Y:S02]  /*1c00*/  FMNMX R62, R68, R47, !PT ;  /* 0x0000002f443e7209 */ /* 0x000fe40007800000 */
[----:B------:R-:W-:Y:S02]  /*1c10*/  FMNMX R60, R55, R60, !PT ;  /* 0x0000003c373c7209 */ /* 0x000fe40007800000 */
[----:B------:R-:W-:Y:S02]  /*1c20*/  FSEL R50, R72, -INF , !P6 ;  /* 0xff80000048327808 */ /* 0x000fe40007000000 */
[----:B------:R-:W-:-:S02]  /*1c30*/  FMNMX R17, R51, R62, !PT ;  /* 0x0000003e33117209 */ /* 0x000fc40007800000 */
[----:B------:R-:W-:Y:S02]  /*1c40*/  FSEL R67, R67, -INF , !P3 ;  /* 0xff80000043437808 */ /* 0x000fe40005800000 */
[----:B------:R-:W-:Y:S02]  /*1c50*/  ISETP.GE.AND P3, PT, R40, R13, PT ;  /* 0x0000000d2800720c */ /* 0x000fe40003f66270 */
[----:B------:R-:W-:Y:S02]  /*1c60*/  IADD3 R40, R10, 0x70, RZ ;  /* 0x000000700a287810 */ /* 0x000fe40007ffe0ff */
[----:B------:R-:W-:Y:S02]  /*1c70*/  FMNMX R60, R37, R60, !PT ;  /* 0x0000003c253c7209 */ /* 0x000fe40007800000 */
[----:B------:R-:W-:Y:S02]  /*1c80*/  FSEL R73, R73, -INF , !P1 ;  /* 0xff80000049497808 */ /* 0x000fe40004800000 */
[----:B------:R-:W-:-:S02]  /*1c90*/  FMNMX R62, R50, R17, !PT ;  /* 0x00000011323e7209 */ /* 0x000fc40007800000 */
[----:B------:R-:W-:Y:S02]  /*1ca0*/  FSEL R89, R70, -INF , !P4 ;  /* 0xff80000046597808 */ /* 0x000fe40006000000 */
[----:B------:R-:W-:Y:S01]  /*1cb0*/  ISETP.GE.AND P4, PT, R40, R13, PT ;  /* 0x0000000d2800720c */ /* 0x000fe20003f86270 */
[----:B------:R-:W-:Y:S01]  /*1cc0*/  VIADD R40, R10, 0x71 ;  /* 0x000000710a287836 */ /* 0x000fe20000000000 */
[----:B------:R-:W-:Y:S02]  /*1cd0*/  FMNMX R60, R45, R60, !PT ;  /* 0x0000003c2d3c7209 */ /* 0x000fe40007800000 */
[----:B------:R-:W-:Y:S02]  /*1ce0*/  FSEL R76, R76, -INF , !P2 ;  /* 0xff8000004c4c7808 */ /* 0x000fe40005000000 */
[----:B------:R-:W-:Y:S02]  /*1cf0*/  FMNMX R61, R73, R62, !PT ;  /* 0x0000003e493d7209 */ /* 0x000fe40007800000 */
[----:B------:R-:W-:-:S02]  /*1d00*/  FMNMX R17, R53, R60, !PT ;  /* 0x0000003c35117209 */ /* 0x000fc40007800000 */
[----:B------:R-:W-:Y:S02]  /*1d10*/  FSEL R71, R71, -INF , !P5 ;  /* 0xff80000047477808 */ /* 0x000fe40006800000 */
[----:B------:R-:W-:Y:S02]  /*1d20*/  FSEL R47, R77, -INF , !P3 ;  /* 0xff8000004d2f7808 */ /* 0x000fe40005800000 */
[----:B------:R-:W-:Y:S02]  /*1d30*/  FMNMX R60, R76, R61, !PT ;  /* 0x0000003d4c3c7209 */ /* 0x000fe40007800000 */
[----:B------:R-:W-:Y:S01]  /*1d40*/  ISETP.GE.AND P5, PT, R40, R13, PT ;  /* 0x0000000d2800720c */ /* 0x000fe20003fa6270 */
[----:B------:R-:W-:Y:S01]  /*1d50*/  VIADD R40, R10, 0x78 ;  /* 0x000000780a287836 */ /* 0x000fe20000000000 */
[----:B------:R-:W-:Y:S02]  /*1d60*/  FMNMX R17, R88, R17, !PT ;  /* 0x0000001158117209 */ /* 0x000fe40007800000 */
[----:B------:R-:W-:-:S02]  /*1d70*/  FSEL R80, R80, -INF , !P4 ;  /* 0xff80000050507808 */ /* 0x000fc40006000000 */
[----:B------:R-:W-:Y:S02]  /*1d80*/  FMNMX R61, R47, R60, !PT ;  /* 0x0000003c2f3d7209 */ /* 0x000fe40007800000 */
[----:B------:R-:W-:Y:S02]  /*1d90*/  FSEL R90, R74, -INF , !P6 ;  /* 0xff8000004a5a7808 */ /* 0x000fe40007000000 */
[----:B------:R-:W-:Y:S02]  /*1da0*/  ISETP.GE.AND P6, PT, R40, R13, PT ;  /* 0x0000000d2800720c */ /* 0x000fe40003fc6270 */
[----:B------:R-:W-:Y:S02]  /*1db0*/  FMNMX R60, R64, R17, !PT ;  /* 0x00000011403c7209 */ /* 0x000fe40007800000 */
[----:B------:R-:W-:Y:S02]  /*1dc0*/  IADD3 R40, R10, 0x79, RZ ;  /* 0x000000790a287810 */ /* 0x000fe40007ffe0ff */
[----:B------:R-:W-:-:S02]  /*1dd0*/  FSEL R81, R81, -INF , !P5 ;  /* 0xff80000051517808 */ /* 0x000fc40006800000 */
[----:B------:R-:W-:Y:S02]  /*1de0*/  FMNMX R62, R80, R61, !PT ;  /* 0x0000003d503e7209 */ /* 0x000fe40007800000 */
[----:B------:R-:W-:Y:S02]  /*1df0*/  FSEL R91, R75, -INF , !P1 ;  /* 0xff8000004b5b7808 */ /* 0x000fe40004800000 */
[----:B------:R-:W-:Y:S02]  /*1e00*/  FMNMX R60, R67, R60, !PT ;  /* 0x0000003c433c7209 */ /* 0x000fe40007800000 */
[----:B------:R-:W-:Y:S02]  /*1e10*/  ISETP.GE.AND P1, PT, R40, R13, PT ;  /* 0x0000000d2800720c */ /* 0x000fe40003f26270 */
[----:B------:R-:W-:Y:S02]  /*1e20*/  FSEL R66, R84, -INF , !P6 ;  /* 0xff80000054427808 */ /* 0x000fe40007000000 */
[----:B------:R-:W-:-:S02]  /*1e30*/  FMNMX R17, R81, R62, !PT ;  /* 0x0000003e51117209 */ /* 0x000fc40007800000 */
[----:B------:R-:W-:Y:S02]  /*1e40*/  FMNMX R60, R89, R60, !PT ;  /* 0x0000003c593c7209 */ /* 0x000fe40007800000 */
[----:B------:R-:W-:Y:S02]  /*1e50*/  FSEL R69, R85, -INF , !P1 ;  /* 0xff80000055457808 */ /* 0x000fe40004800000 */
[----:B------:R-:W-:Y:S02]  /*1e60*/  FMNMX R40, R66, R17, !PT ;  /* 0x0000001142287209 */ /* 0x000fe40007800000 */
[----:B------:R-:W-:Y:S02]  /*1e70*/  FMNMX R17, R71, R60, !PT ;  /* 0x0000003c47117209 */ /* 0x000fe40007800000 */
[----:B------:R-:W-:Y:S02]  /*1e80*/  FMNMX R60, R69, R40, !PT ;  /* 0x00000028453c7209 */ /* 0x000fe40007800000 */
[----:B------:R-:W-:-:S02]  /*1e90*/  FMNMX R40, R90, R17, !PT ;  /* 0x000000115a287209 */ /* 0x000fc40007800000 */
[----:B------:R-:W-:Y:S01]  /*1ea0*/  FSEL R84, R78, -INF , !P2 ;  /* 0xff8000004e547808 */ /* 0x000fe20005000000 */
[----:B------:R-:W3:Y:S01]  /*1eb0*/  SHFL.BFLY PT, R61, R60, 0x1, 0x1f ;  /* 0x0c201f003c3d7f89 */ /* 0x000ee200000e0000 */
[----:B------:R-:W-:Y:S02]  /*1ec0*/  FMNMX R17, R91, R40, !PT ;  /* 0x000000285b117209 */ /* 0x000fe40007800000 */
[----:B------:R-:W-:Y:S02]  /*1ed0*/  FSEL R85, R79, -INF , !P3 ;  /* 0xff8000004f557808 */ /* 0x000fe40005800000 */
[----:B------:R-:W-:Y:S02]  /*1ee0*/  FMNMX R40, R84, R17, !PT ;  /* 0x0000001154287209 */ /* 0x000fe40007800000 */
[----:B------:R-:W-:Y:S02]  /*1ef0*/  FSEL R92, R82, -INF , !P4 ;  /* 0xff800000525c7808 */ /* 0x000fe40006000000 */
[----:B------:R-:W-:-:S02]  /*1f00*/  FMNMX R17, R85, R40, !PT ;  /* 0x0000002855117209 */ /* 0x000fc40007800000 */
[----:B------:R-:W-:Y:S02]  /*1f10*/  FSEL R93, R83, -INF , !P5 ;  /* 0xff800000535d7808 */ /* 0x000fe40006800000 */
[----:B------:R-:W-:Y:S02]  /*1f20*/  FMNMX R40, R92, R17, !PT ;  /* 0x000000115c287209 */ /* 0x000fe40007800000 */
[----:B------:R-:W-:Y:S02]  /*1f30*/  FSEL R86, R86, -INF , !P6 ;  /* 0xff80000056567808 */ /* 0x000fe40007000000 */
[----:B------:R-:W-:Y:S02]  /*1f40*/  FMNMX R17, R93, R40, !PT ;  /* 0x000000285d117209 */ /* 0x000fe40007800000 */
[----:B------:R-:W-:Y:S02]  /*1f50*/  FSEL R87, R87, -INF , !P1 ;  /* 0xff80000057577808 */ /* 0x000fe40004800000 */
[----:B------:R-:W-:-:S02]  /*1f60*/  FMNMX R40, R86, R17, !PT ;  /* 0x0000001156287209 */ /* 0x000fc40007800000 */
[----:B---3--:R-:W-:Y:S02]  /*1f70*/  FMNMX R61, R60, R61, !PT ;  /* 0x0000003d3c3d7209 */ /* 0x008fe40007800000 */
[----:B------:R-:W-:-:S03]  /*1f80*/  FMNMX R40, R87, R40, !PT ;  /* 0x0000002857287209 */ /* 0x000fc60007800000 */
[----:B------:R-:W3:Y:S04]  /*1f90*/  SHFL.BFLY PT, R60, R61, 0x2, 0x1f ;  /* 0x0c401f003d3c7f89 */ /* 0x000ee800000e0000 */
[----:B------:R-:W4:Y:S01]  /*1fa0*/  SHFL.BFLY PT, R63, R40, 0x1, 0x1f ;  /* 0x0c201f00283f7f89 */ /* 0x000f2200000e0000 */
[----:B---3--:R-:W-:-:S04]  /*1fb0*/  FMNMX R17, R61, R60, !PT ;  /* 0x0000003c3d117209 */ /* 0x008fc80007800000 */
[C---:B------:R-:W-:Y:S02]  /*1fc0*/  FSETP.NEU.AND P1, PT, R17.reuse, -INF , PT ;  /* 0xff8000001100780b */ /* 0x040fe40003f2d000 */
[----:B----4-:R-:W-:Y:S02]  /*1fd0*/  FMNMX R63, R40, R63, !PT ;  /* 0x0000003f283f7209 */ /* 0x010fe40007800000 */
[----:B------:R-:W-:-:S03]  /*1fe0*/  FSEL R62, R17, RZ, P1 ;  /* 0x000000ff113e7208 */ /* 0x000fc60000800000 */
[----:B------:R-:W3:Y:S02]  /*1ff0*/  SHFL.BFLY PT, R60, R63, 0x2, 0x1f ;  /* 0x0c401f003f3c7f89 */ /* 0x000ee400000e0000 */
[----:B------:R-:W-:-:S04]  /*2000*/  FMUL R70, R62, UR6 ;  /* 0x000000063e467c20 */ /* 0x000fc80008400000 */
[--C-:B------:R-:W-:Y:S01]  /*2010*/  FFMA R62, R14, UR6, -R70.reuse ;  /* 0x000000060e3e7c23 */ /* 0x100fe20008000846 */
[--C-:B------:R-:W-:Y:S01]  /*2020*/  FFMA R15, R15, UR6, -R70.reuse ;  /* 0x000000060f0f7c23 */ /* 0x100fe20008000846 */
[--C-:B------:R-:W-:Y:S01]  /*2030*/  FFMA R74, R28, UR6, -R70.reuse ;  /* 0x000000061c4a7c23 */ /* 0x100fe20008000846 */
[--C-:B------:R-:W-:Y:S01]  /*2040*/  FFMA R28, R29, UR6, -R70.reuse ;  /* 0x000000061d1c7c23 */ /* 0x100fe20008000846 */
[--C-:B------:R-:W-:Y:S01]  /*2050*/  FFMA R20, R20, UR6, -R70.reuse ;  /* 0x0000000614147c23 */ /* 0x100fe20008000846 */
[----:B------:R-:W-:Y:S01]  /*2060*/  FSETP.GEU.AND P2, PT, R62, -126, PT ;  /* 0xc2fc00003e00780b */ /* 0x000fe20003f4e000 */
[--C-:B------:R-:W-:Y:S01]  /*2070*/  FFMA R29, R19, UR6, -R70.reuse ;  /* 0x00000006131d7c23 */ /* 0x100fe20008000846 */
[----:B------:R-:W-:Y:S01]  /*2080*/  FSETP.GEU.AND P3, PT, R15, -126, PT ;  /* 0xc2fc00000f00780b */ /* 0x000fe20003f6e000 */
[--C-:B------:R-:W-:Y:S01]  /*2090*/  FFMA R75, R21, UR6, -R70.reuse ;  /* 0x00000006154b7c23 */ /* 0x100fe20008000846 */
[----:B------:R-:W-:Y:S01]  /*20a0*/  FSETP.GEU.AND P4, PT, R74, -126, PT ;  /* 0xc2fc00004a00780b */ /* 0x000fe20003f8e000 */
[--C-:B------:R-:W-:Y:S01]  /*20b0*/  FFMA R78, R23, UR6, -R70.reuse ;  /* 0x00000006174e7c23 */ /* 0x100fe20008000846 */
[----:B------:R-:W-:Y:S01]  /*20c0*/  FSETP.GEU.AND P6, PT, R29, -126, PT ;  /* 0xc2fc00001d00780b */ /* 0x000fe20003fce000 */
[--C-:B------:R-:W-:Y:S01]  /*20d0*/  FFMA R77, R22, UR6, -R70.reuse ;  /* 0x00000006164d7c23 */ /* 0x100fe20008000846 */
[--C-:B------:R-:W-:Y:S01]  /*20e0*/  FFMA R79, R41, UR6, -R70.reuse ;  /* 0x00000006294f7c23 */ /* 0x100fe20008000846 */
[--C-:B------:R-:W-:Y:S01]  /*20f0*/  FFMA R96, R44, UR6, -R70.reuse ;  /* 0x000000062c607c23 */ /* 0x100fe20008000846 */
[--C-:B------:R-:W-:Y:S01]  /*2100*/  FFMA R95, R42, UR6, -R70.reuse ;  /* 0x000000062a5f7c23 */ /* 0x100fe20008000846 */
[--C-:B------:R-:W-:Y:S01]  /*2110*/  FFMA R42, R81, UR6, -R70.reuse ;  /* 0x00000006512a7c23 */ /* 0x100fe20008000846 */
[----:B------:R-:W-:Y:S01]  /*2120*/  FSETP.GEU.AND P5, PT, R77, -126, PT ;  /* 0xc2fc00004d00780b */ /* 0x000fe20003fae000 */
[----:B------:R-:W-:Y:S01]  /*2130*/  @!P2 FMUL R62, R62, 0.5 ;  /* 0x3f0000003e3ea820 */ /* 0x000fe20000400000 */
[----:B---3--:R-:W-:Y:S01]  /*2140*/  FMNMX R14, R63, R60, !PT ;  /* 0x0000003c3f0e7209 */ /* 0x008fe20007800000 */
[----:B------:R-:W-:Y:S01]  /*2150*/  @!P3 FMUL R15, R15, 0.5 ;  /* 0x3f0000000f0fb820 */ /* 0x000fe20000400000 */
[--C-:B------:R-:W-:Y:S01]  /*2160*/  FFMA R94, R48, UR6, -R70.reuse ;  /* 0x00000006305e7c23 */ /* 0x100fe20008000846 */
[----:B------:R3:W4:Y:S01]  /*2170*/  MUFU.EX2 R40, R62 ;  /* 0x0000003e00287308 */ /* 0x0007220000000800 */
[----:B------:R-:W-:Y:S01]  /*2180*/  FSETP.NEU.AND P1, PT, R14, -INF , PT ;  /* 0xff8000000e00780b */ /* 0x000fe20003f2d000 */
[----:B------:R-:W-:Y:S01]  /*2190*/  @!P4 FMUL R74, R74, 0.5 ;  /* 0x3f0000004a4ac820 */ /* 0x000fe20000400000 */
[----:B------:R-:W-:Y:S01]  /*21a0*/  @!P6 FMUL R29, R29, 0.5 ;  /* 0x3f0000001d1de820 */ /* 0x000fe20000400000 */
[--C-:B------:R-:W-:Y:S01]  /*21b0*/  FFMA R63, R52, UR6, -R70.reuse ;  /* 0x00000006343f7c23 */ /* 0x100fe20008000846 */
[----:B------:R-:W-:Y:S01]  /*21c0*/  FSEL R82, R14, RZ, P1 ;  /* 0x000000ff0e527208 */ /* 0x000fe20000800000 */
[--C-:B------:R-:W-:Y:S01]  /*21d0*/  FFMA R52, R68, UR6, -R70.reuse ;  /* 0x0000000644347c23 */ /* 0x100fe20008000846 */
[----:B------:R-:W-:Y:S01]  /*21e0*/  FSETP.GEU.AND P1, PT, R28, -126, PT ;  /* 0xc2fc00001c00780b */ /* 0x000fe20003f2e000 */
[----:B------:R-:W5:Y:S01]  /*21f0*/  MUFU.EX2 R19, R15 ;  /* 0x0000000f00137308 */ /* 0x000f620000000800 */
[----:B------:R-:W-:Y:S01]  /*2200*/  @!P5 FMUL R77, R77, 0.5 ;  /* 0x3f0000004d4dd820 */ /* 0x000fe20000400000 */
[----:B------:R-:W-:Y:S01]  /*2210*/  FMUL R98, R82, UR6 ;  /* 0x0000000652627c20 */ /* 0x000fe20008400000 */
[--C-:B------:R-:W-:Y:S01]  /*2220*/  FFMA R41, R80, UR6, -R70.reuse ;  /* 0x0000000650297c23 */ /* 0x100fe20008000846 */
[--C-:B------:R-:W-:Y:S01]  /*2230*/  FFMA R72, R49, UR6, -R70.reuse ;  /* 0x0000000631487c23 */ /* 0x100fe20008000846 */
[----:B---3--:R-:W-:Y:S01]  /*2240*/  FFMA R62, R43, UR6, -R70 ;  /* 0x000000062b3e7c23 */ /* 0x008fe20008000846 */
[--C-:B------:R-:W-:Y:S01]  /*2250*/  FFMA R26, R26, UR6, -R98.reuse ;  /* 0x000000061a1a7c23 */ /* 0x100fe20008000862 */
[--C-:B------:R-:W-:Y:S01]  /*2260*/  FFMA R97, R30, UR6, -R98.reuse ;  /* 0x000000061e617c23 */ /* 0x100fe20008000862 */
[----:B------:R-:W3:Y:S01]  /*2270*/  MUFU.EX2 R21, R74 ;  /* 0x0000004a00157308 */ /* 0x000ee20000000800 */
[----:B----4-:R-:W-:Y:S01]  /*2280*/  @!P2 FMUL R40, R40, R40 ;  /* 0x000000282828a220 */ /* 0x010fe20000400000 */
[----:B------:R-:W-:Y:S01]  /*2290*/  FSETP.GEU.AND P2, PT, R20, -126, PT ;  /* 0xc2fc00001400780b */ /* 0x000fe20003f4e000 */
[--C-:B------:R-:W-:Y:S01]  /*22a0*/  FFMA R99, R31, UR6, -R98.reuse ;  /* 0x000000061f637c23 */ /* 0x100fe20008000862 */
[----:B------:R-:W-:Y:S01]  /*22b0*/  @!P1 FMUL R28, R28, 0.5 ;  /* 0x3f0000001c1c9820 */ /* 0x000fe20000400000 */
[--C-:B------:R-:W-:Y:S01]  /*22c0*/  FFMA R27, R27, UR6, -R98.reuse ;  /* 0x000000061b1b7c23 */ /* 0x100fe20008000862 */
[--C-:B------:R-:W-:Y:S01]  /*22d0*/  FFMA R81, R32, UR6, -R98.reuse ;  /* 0x0000000620517c23 */ /* 0x100fe20008000862 */
[--C-:B------:R-:W-:Y:S01]  /*22e0*/  FFMA R104, R34, UR6, -R98.reuse ;  /* 0x0000000622687c23 */ /* 0x100fe20008000862 */
[----:B------:R-:W4:Y:S01]  /*22f0*/  MUFU.EX2 R15, R29 ;  /* 0x0000001d000f7308 */ /* 0x000f220000000800 */
[----:B-----5:R-:W-:Y:S01]  /*2300*/  @!P3 FMUL R19, R19, R19 ;  /* 0x000000131313b220 */ /* 0x020fe20000400000 */
[----:B------:R-:W-:Y:S01]  /*2310*/  FSETP.GEU.AND P3, PT, R75, -126, PT ;  /* 0xc2fc00004b00780b */ /* 0x000fe20003f6e000 */
[--C-:B------:R-:W-:Y:S01]  /*2320*/  FFMA R68, R35, UR6, -R98.reuse ;  /* 0x0000000623447c23 */ /* 0x100fe20008000862 */
[----:B------:R-:W-:Y:S01]  /*2330*/  FFMA R80, R12, UR6, -R98 ;  /* 0x000000060c507c23 */ /* 0x000fe20008000862 */
[--C-:B------:R-:W-:Y:S01]  /*2340*/  FFMA R61, R56, UR6, -R70.reuse ;  /* 0x00000006383d7c23 */ /* 0x100fe20008000846 */
[--C-:B------:R-:W-:Y:S01]  /*2350*/  FFMA R60, R57, UR6, -R70.reuse ;  /* 0x00000006393c7c23 */ /* 0x100fe20008000846 */
[----:B------:R-:W-:Y:S01]  /*2360*/  @!P2 FMUL R20, R20, 0.5 ;  /* 0x3f0000001414a820 */ /* 0x000fe20000400000 */
[----:B------:R-:W5:Y:S01]  /*2370*/  MUFU.EX2 R28, R28 ;  /* 0x0000001c001c7308 */ /* 0x000f620000000800 */
[----:B---3--:R-:W-:Y:S01]  /*2380*/  @!P4 FMUL R21, R21, R21 ;  /* 0x000000151515c220 */ /* 0x008fe20000400000 */
[----:B------:R-:W-:Y:S01]  /*2390*/  FSETP.GEU.AND P4, PT, R78, -126, PT ;  /* 0xc2fc00004e00780b */ /* 0x000fe20003f8e000 */
[--C-:B------:R-:W-:Y:S01]  /*23a0*/  FFMA R48, R76, UR6, -R70.reuse ;  /* 0x000000064c307c23 */ /* 0x100fe20008000846 */
[--C-:B------:R-:W-:Y:S01]  /*23b0*/  FFMA R59, R59, UR6, -R70.reuse ;  /* 0x000000063b3b7c23 */ /* 0x100fe20008000846 */
[--C-:B------:R-:W-:Y:S01]  /*23c0*/  FFMA R58, R58, UR6, -R70.reuse ;  /* 0x000000063a3a7c23 */ /* 0x100fe20008000846 */
[--C-:B------:R-:W-:Y:S01]  /*23d0*/  FFMA R57, R46, UR6, -R70.reuse ;  /* 0x000000062e397c23 */ /* 0x100fe20008000846 */
[----:B------:R-:W-:Y:S01]  /*23e0*/  @!P3 FMUL R75, R75, 0.5 ;  /* 0x3f0000004b4bb820 */ /* 0x000fe20000400000 */
[----:B------:R-:W3:Y:S01]  /*23f0*/  MUFU.EX2 R20, R20 ;  /* 0x0000001400147308 */ /* 0x000ee20000000800 */
[----:B----4-:R-:W-:Y:S01]  /*2400*/  @!P6 FMUL R15, R15, R15 ;  /* 0x0000000f0f0fe220 */ /* 0x010fe20000400000 */
[----:B------:R-:W4:Y:S01]  /*2410*/  SYNCS.PHASECHK.TRANS64.TRYWAIT P6, [R2+URZ+0x9008], R11 ;  /* 0x0090080b020075a7 */ /* 0x000f2200080c017f */
[--C-:B------:R-:W-:Y:S01]  /*2420*/  FFMA R56, R65, UR6, -R70.reuse ;  /* 0x0000000641387c23 */ /* 0x100fe20008000846 */
[--C-:B------:R-:W-:Y:S01]  /*2430*/  FFMA R51, R51, UR6, -R70.reuse ;  /* 0x0000000633337c23 */ /* 0x100fe20008000846 */
[--C-:B------:R-:W-:Y:S01]  /*2440*/  FFMA R50, R50, UR6, -R70.reuse ;  /* 0x0000000632327c23 */ /* 0x100fe20008000846 */
[--C-:B------:R-:W-:Y:S01]  /*2450*/  FFMA R49, R73, UR6, -R70.reuse ;  /* 0x0000000649317c23 */ /* 0x100fe20008000846 */
[----:B------:R-:W-:Y:S01]  /*2460*/  @!P4 FMUL R78, R78, 0.5 ;  /* 0x3f0000004e4ec820 */ /* 0x000fe20000400000 */
[----:B------:R1:W2:Y:S01]  /*2470*/  MUFU.EX2 R22, R75 ;  /* 0x0000004b00167308 */ /* 0x0002a20000000800 */
[----:B-----5:R-:W-:Y:S01]  /*2480*/  @!P1 FMUL R28, R28, R28 ;  /* 0x0000001c1c1c9220 */ /* 0x020fe20000400000 */
[----:B------:R-:W-:Y:S01]  /*2490*/  FSETP.GEU.AND P1, PT, R79, -126, PT ;  /* 0xc2fc00004f00780b */ /* 0x000fe20003f2e000 */
[--C-:B------:R-:W-:Y:S01]  /*24a0*/  FFMA R47, R47, UR6, -R70.reuse ;  /* 0x000000062f2f7c23 */ /* 0x100fe20008000846 */
[--C-:B------:R-:W-:Y:S01]  /*24b0*/  FFMA R43, R66, UR6, -R70.reuse ;  /* 0x00000006422b7c23 */ /* 0x100fe20008000846 */
[----:B------:R-:W-:Y:S01]  /*24c0*/  FFMA R44, R69, UR6, -R70 ;  /* 0x00000006452c7c23 */ /* 0x000fe20008000846 */
[--C-:B------:R-:W-:Y:S01]  /*24d0*/  FFMA R76, R64, UR6, -R98.reuse ;  /* 0x00000006404c7c23 */ /* 0x100fe20008000862 */
[--C-:B------:R-:W-:Y:S01]  /*24e0*/  FFMA R46, R39, UR6, -R98.reuse ;  /* 0x00000006272e7c23 */ /* 0x100fe20008000862 */
[----:B------:R5:W5:Y:S01]  /*24f0*/  MUFU.EX2 R29, R78 ;  /* 0x0000004e001d7308 */ /* 0x000b620000000800 */
[----:B---3--:R-:W-:Y:S01]  /*2500*/  @!P2 FMUL R20, R20, R20 ;  /* 0x000000141414a220 */ /* 0x008fe20000400000 */
[----:B------:R-:W-:Y:S01]  /*2510*/  FSETP.GEU.AND P2, PT, R96, -126, PT ;  /* 0xc2fc00006000780b */ /* 0x000fe20003f4e000 */
[--C-:B------:R-:W-:Y:S01]  /*2520*/  FFMA R66, R36, UR6, -R98.reuse ;  /* 0x0000000624427c23 */ /* 0x100fe20008000862 */
[--C-:B------:R-:W-:Y:S01]  /*2530*/  FFMA R70, R54, UR6, -R98.reuse ;  /* 0x0000000636467c23 */ /* 0x100fe20008000862 */
[--C-:B-1----:R-:W-:Y:S01]  /*2540*/  FFMA R75, R55, UR6, -R98.reuse ;  /* 0x00000006374b7c23 */ /* 0x102fe20008000862 */
[--C-:B------:R-:W-:Y:S01]  /*2550*/  FFMA R69, R53, UR6, -R98.reuse ;  /* 0x0000000635457c23 */ /* 0x100fe20008000862 */
[----:B------:R-:W-:Y:S01]  /*2560*/  @!P1 FMUL R79, R79, 0.5 ;  /* 0x3f0000004f4f9820 */ /* 0x000fe20000400000 */
[----:B------:R1:W3:Y:S01]  /*2570*/  MUFU.EX2 R23, R77 ;  /* 0x0000004d00177308 */ /* 0x0002e20000000800 */
[----:B--2---:R-:W-:Y:S01]  /*2580*/  @!P3 FMUL R22, R22, R22 ;  /* 0x000000161616b220 */ /* 0x004fe20000400000 */
[----:B------:R-:W-:Y:S01]  /*2590*/  FSETP.GEU.AND P3, PT, R26, -126, PT ;  /* 0xc2fc00001a00780b */ /* 0x000fe20003f6e000 */
[--C-:B-----5:R-:W-:Y:S01]  /*25a0*/  FFMA R78, R37, UR6, -R98.reuse ;  /* 0x00000006254e7c23 */ /* 0x120fe20008000862 */
[--C-:B------:R-:W-:Y:S01]  /*25b0*/  FFMA R64, R67, UR6, -R98.reuse ;  /* 0x0000000643407c23 */ /* 0x100fe20008000862 */
[--C-:B------:R-:W-:Y:S01]  /*25c0*/  FFMA R73, R71, UR6, -R98.reuse ;  /* 0x0000000647497c23 */ /* 0x100fe20008000862 */
[--C-:B------:R-:W-:Y:S01]  /*25d0*/  FFMA R83, R24, UR6, -R98.reuse ;  /* 0x0000000618537c23 */ /* 0x100fe20008000862 */
[----:B------:R-:W-:Y:S01]  /*25e0*/  @!P2 FMUL R96, R96, 0.5 ;  /* 0x3f0000006060a820 */ /* 0x000fe20000400000 */
[----:B------:R2:W5:Y:S01]  /*25f0*/  MUFU.EX2 R30, R79 ;  /* 0x0000004f001e7308 */ /* 0x0005620000000800 */
[----:B------:R-:W-:Y:S01]  /*2600*/  @!P4 FMUL R29, R29, R29 ;  /* 0x0000001d1d1dc220 */ /* 0x000fe20000400000 */
[----:B------:R-:W-:Y:S01]  /*2610*/  FSETP.GEU.AND P4, PT, R27, -126, PT ;  /* 0xc2fc00001b00780b */ /* 0x000fe20003f8e000 */
[--C-:B-1----:R-:W-:Y:S01]  /*2620*/  FFMA R77, R38, UR6, -R98.reuse ;  /* 0x00000006264d7c23 */ /* 0x102fe20008000862 */
[--C-:B------:R-:W-:Y:S01]  /*2630*/  FFMA R82, R25, UR6, -R98.reuse ;  /* 0x0000000619527c23 */ /* 0x100fe20008000862 */
[--C-:B------:R-:W-:Y:S01]  /*2640*/  FFMA R65, R45, UR6, -R98.reuse ;  /* 0x000000062d417c23 */ /* 0x100fe20008000862 */
[--C-:B------:R-:W-:Y:S01]  /*2650*/  FFMA R74, R88, UR6, -R98.reuse ;  /* 0x00000006584a7c23 */ /* 0x100fe20008000862 */
[----:B------:R-:W-:Y:S01]  /*2660*/  @!P3 FMUL R26, R26, 0.5 ;  /* 0x3f0000001a1ab820 */ /* 0x000fe20000400000 */
[----:B------:R-:W1:Y:S01]  /*2670*/  MUFU.EX2 R31, R96 ;  /* 0x00000060001f7308 */ /* 0x000e620000000800 */
[----:B---3--:R-:W-:Y:S01]  /*2680*/  @!P5 FMUL R23, R23, R23 ;  /* 0x000000171717d220 */ /* 0x008fe20000400000 */
[----:B------:R-:W-:Y:S01]  /*2690*/  FSETP.GEU.AND P5, PT, R95, -126, PT ;  /* 0xc2fc00005f00780b */ /* 0x000fe20003fae000 */
[--C-:B--2---:R-:W-:Y:S01]  /*26a0*/  FFMA R79, R33, UR6, -R98.reuse ;  /* 0x00000006214f7c23 */ /* 0x104fe20008000862 */
[--C-:B------:R-:W-:Y:S01]  /*26b0*/  FFMA R67, R89, UR6, -R98.reuse ;  /* 0x0000000659437c23 */ /* 0x100fe20008000862 */
[--C-:B------:R-:W-:Y:S01]  /*26c0*/  FFMA R71, R90, UR6, -R98.reuse ;  /* 0x000000065a477c23 */ /* 0x100fe20008000862 */
[--C-:B------:R-:W-:Y:S01]  /*26d0*/  FFMA R53, R91, UR6, -R98.reuse ;  /* 0x000000065b357c23 */ /* 0x100fe20008000862 */
[----:B------:R-:W-:Y:S01]  /*26e0*/  @!P4 FMUL R27, R27, 0.5 ;  /* 0x3f0000001b1bc820 */ /* 0x000fe20000400000 */
[----:B------:R-:W2:Y:S01]  /*26f0*/  MUFU.EX2 R32, R26 ;  /* 0x0000001a00207308 */ /* 0x000ea20000000800 */
[----:B-----5:R-:W-:Y:S01]  /*2700*/  @!P1 FMUL R30, R30, R30 ;  /* 0x0000001e1e1e9220 */ /* 0x020fe20000400000 */
[----:B------:R-:W-:Y:S01]  /*2710*/  FSETP.GEU.AND P1, PT, R97, -126, PT ;  /* 0xc2fc00006100780b */ /* 0x000fe20003f2e000 */
[--C-:B------:R-:W-:Y:S01]  /*2720*/  FFMA R54, R84, UR6, -R98.reuse ;  /* 0x0000000654367c23 */ /* 0x100fe20008000862 */
[--C-:B------:R-:W-:Y:S01]  /*2730*/  FFMA R55, R85, UR6, -R98.reuse ;  /* 0x0000000655377c23 */ /* 0x100fe20008000862 */
[--C-:B------:R-:W-:Y:S01]  /*2740*/  FFMA R36, R92, UR6, -R98.reuse ;  /* 0x000000065c247c23 */ /* 0x100fe20008000862 */
[--C-:B------:R-:W-:Y:S01]  /*2750*/  FFMA R37, R93, UR6, -R98.reuse ;  /* 0x000000065d257c23 */ /* 0x100fe20008000862 */
[----:B------:R-:W-:Y:S01]  /*2760*/  @!P5 FMUL R95, R95, 0.5 ;  /* 0x3f0000005f5fd820 */ /* 0x000fe20000400000 */
[----:B------:R-:W3:Y:S01]  /*2770*/  MUFU.EX2 R33, R27 ;  /* 0x0000001b00217308 */ /* 0x000ee20000000800 */
[----:B-1----:R-:W-:Y:S01]  /*2780*/  @!P2 FMUL R31, R31, R31 ;  /* 0x0000001f1f1fa220 */ /* 0x002fe20000400000 */
[----:B------:R-:W-:Y:S01]  /*2790*/  FSETP.GEU.AND P2, PT, R99, -126, PT ;  /* 0xc2fc00006300780b */ /* 0x000fe20003f4e000 */
[--C-:B------:R-:W-:Y:S01]  /*27a0*/  FFMA R38, R86, UR6, -R98.reuse ;  /* 0x0000000656267c23 */ /* 0x100fe20008000862 */
[----:B------:R-:W-:Y:S01]  /*27b0*/  FFMA R39, R87, UR6, -R98 ;  /* 0x0000000657277c23 */ /* 0x000fe20008000862 */
[----:B------:R-:W-:-:S02]  /*27c0*/  P2R R24, PR, RZ, 0x20 ;  /* 0x00000020ff187803 */ /* 0x000fc40000000000 */
[----:B------:R-:W-:Y:S01]  /*27d0*/  @!P1 FMUL R97, R97, 0.5 ;  /* 0x3f00000061619820 */ /* 0x000fe20000400000 */
[----:B------:R1:W1:Y:S01]  /*27e0*/  MUFU.EX2 R34, R95 ;  /* 0x0000005f00227308 */ /* 0x0002620000000800 */
[----:B--2---:R-:W-:Y:S01]  /*27f0*/  @!P3 FMUL R32, R32, R32 ;  /* 0x000000202020b220 */ /* 0x004fe20000400000 */
[----:B------:R-:W-:Y:S02]  /*2800*/  FSETP.GEU.AND P3, PT, R94, -126, PT ;  /* 0xc2fc00005e00780b */ /* 0x000fe40003f6e000 */
[----:B------:R-:W-:-:S03]  /*2810*/  FSETP.GEU.AND P5, PT, R68, -126, PT ;  /* 0xc2fc00004400780b */ /* 0x000fc60003fae000 */
[----:B------:R-:W-:Y:S01]  /*2820*/  @!P2 FMUL R99, R99, 0.5 ;  /* 0x3f0000006363a820 */ /* 0x000fe20000400000 */
[----:B------:R2:W1:Y:S01]  /*2830*/  MUFU.EX2 R35, R97 ;  /* 0x0000006100237308 */ /* 0x0004620000000800 */
[----:B---3--:R-:W-:Y:S01]  /*2840*/  @!P4 FMUL R33, R33, R33 ;  /* 0x000000212121c220 */ /* 0x008fe20000400000 */
[----:B------:R-:W-:-:S05]  /*2850*/  FSETP.GEU.AND P4, PT, R104, -126, PT ;  /* 0xc2fc00006800780b */ /* 0x000fca0003f8e000 */
[----:B------:R-:W-:Y:S01]  /*2860*/  @!P3 FMUL R94, R94, 0.5 ;  /* 0x3f0000005e5eb820 */ /* 0x000fe20000400000 */
[----:B------:R2:W3:Y:S01]  /*2870*/  MUFU.EX2 R12, R99 ;  /* 0x00000063000c7308 */ /* 0x0004e20000000800 */
[----:B----4-:R-:W-:Y:S06]  /*2880*/  @!P6 BRA `(.L_x_23) ;  /* 0x000000840098e947 */ /* 0x010fec0003800000 */
.L_x_77:
[----:B-1----:R-:W-:Y:S01]  /*2890*/  @!P1 FMUL R35, R35, R35 ;  /* 0x0000002323239220 */ /* 0x002fe20000400000 */
[----:B---3--:R-:W-:Y:S01]  /*28a0*/  @!P2 FMUL R12, R12, R12 ;  /* 0x0000000c0c0ca220 */ /* 0x008fe20000400000 */
[----:B------:R-:W-:Y:S01]  /*28b0*/  ISETP.NE.AND P6, PT, R24, RZ, PT ;  /* 0x000000ff1800720c */ /* 0x000fe20003fc5270 */
[----:B------:R-:W-:Y:S01]  /*28c0*/  UIADD3 UR6, UR14, 0x200, URZ ;  /* 0x000002000e067890 */ /* 0x000fe2000fffe03f */
[----:B------:R-:W-:Y:S01]  /*28d0*/  F2FP.F16.F32.PACK_AB R24, R19, R40 ;  /* 0x000000281318723e */ /* 0x000fe200000000ff */
[----:B----4-:R2:W1:Y:S01]  /*28e0*/  MUFU.EX2 R11, R94 ;  /* 0x0000005e000b7308 */ /* 0x0104620000000800 */
[----:B------:R-:W-:Y:S01]  /*28f0*/  F2FP.F16.F32.PACK_AB R26, R28, R21 ;  /* 0x000000151c1a723e */ /* 0x000fe200000000ff */
[----:B------:R-:W-:Y:S01]  /*2900*/  UMOV UR7, 0x80000020 ;  /* 0x8000002000077882 */ /* 0x000fe20000000000 */
[----:B------:R-:W-:Y:S01]  /*2910*/  F2FP.F16.F32.PACK_AB R25, R33, R32 ;  /* 0x000000202119723e */ /* 0x000fe200000000ff */
[----:B------:R-:W-:Y:S01]  /*2920*/  @!P5 FMUL R68, R68, 0.5 ;  /* 0x3f0000004444d820 */ /* 0x000fe20000400000 */
[----:B------:R-:W-:Y:S01]  /*2930*/  F2FP.F16.F32.PACK_AB R27, R12, R35 ;  /* 0x000000230c1b723e */ /* 0x000fe200000000ff */
[----:B------:R-:W-:Y:S01]  /*2940*/  @!P4 FMUL R104, R104, 0.5 ;  /* 0x3f0000006868c820 */ /* 0x000fe20000400000 */
[----:B------:R-:W-:Y:S01]  /*2950*/  FSETP.GEU.AND P2, PT, R77, -126, PT ;  /* 0xc2fc00004d00780b */ /* 0x000fe20003f4e000 */
[----:B------:R-:W-:Y:S01]  /*2960*/  ULDC UR15, c[0x0][0x604] ;  /* 0x00018100000f7ab9 */ /* 0x000fe20000000800 */
[----:B--2---:R-:W-:Y:S01]  /*2970*/  WARPGROUP.ARRIVE ;  /* 0x00000000000079c5 */ /* 0x004fe20000000000 */
[----:B------:R-:W-:Y:S01]  /*2980*/  @!P6 FMUL R34, R34, R34 ;  /* 0x000000222222e220 */ /* 0x000fe20000400000 */
[----:B------:R-:W-:Y:S01]  /*2990*/  FSETP.GEU.AND P6, PT, R46, -126, PT ;  /* 0xc2fc00002e00780b */ /* 0x000fe20003fce000 */
[----:B------:R-:W2:Y:S01]  /*29a0*/  MUFU.EX2 R45, R104 ;  /* 0x00000068002d7308 */ /* 0x000ea20000000800 */
[----:B------:R-:W-:Y:S01]  /*29b0*/  FSETP.GEU.AND P1, PT, R72, -126, PT ;  /* 0xc2fc00004800780b */ /* 0x000fe20003f2e000 */
[----:B------:R-:W-:Y:S01]  /*29c0*/  ULDC UR21, c[0x0][0x28c] ;  /* 0x0000a30000157ab9 */ /* 0x000fe20000000800 */
[----:B------:R-:W-:Y:S01]  /*29d0*/  HGMMA.64x32x16.F32 R88, R24, gdesc[UR4].tnspB, RZ, !UPT, gsb0 ;  /* 0x4060000418587df0 */ /* 0x000fe2000c0008ff */
[----:B------:R-:W-:Y:S01]  /*29e0*/  UIADD3 UR6, UR14, 0x240, URZ ;  /* 0x000002400e067890 */ /* 0x000fe2000fffe03f */
[----:B-1----:R-:W-:Y:S01]  /*29f0*/  @!P3 FMUL R11, R11, R11 ;  /* 0x0000000b0b0bb220 */ /* 0x002fe20000400000 */
[----:B------:R-:W-:Y:S01]  /*2a00*/  FSETP.GEU.AND P3, PT, R63, -126, PT ;  /* 0xc2fc00003f00780b */ /* 0x000fe20003f6e000 */
[----:B------:R-:W-:Y:S01]  /*2a10*/  UMOV UR7, 0x80000020 ;  /* 0x8000002000077882 */ /* 0x000fe20000000000 */
[----:B------:R-:W-:Y:S01]  /*2a20*/  @!P2 FMUL R77, R77, 0.5 ;  /* 0x3f0000004d4da820 */ /* 0x000fe20000400000 */
[----:B------:R-:W1:Y:S01]  /*2a30*/  MUFU.EX2 R68, R68 ;  /* 0x0000004400447308 */ /* 0x000e620000000800 */
[----:B------:R-:W-:Y:S01]  /*2a40*/  VIADD R10, R10, 0x80 ;  /* 0x000000800a0a7836 */ /* 0x000fe20000000000 */
[----:B------:R-:W-:Y:S01]  /*2a50*/  LEA.HI.SX32 R18, R18, 0xffffffff, 0x19 ;  /* 0xffffffff12127811 */ /* 0x000fe200078fcaff */
[----:B------:R-:W-:-:S02]  /*2a60*/  @!P6 FMUL R46, R46, 0.5 ;  /* 0x3f0000002e2ee820 */ /* 0x000fc40000400000 */
[----:B------:R-:W-:-:S03]  /*2a70*/  @!P1 FMUL R72, R72, 0.5 ;  /* 0x3f00000048489820 */ /* 0x000fc60000400000 */
[----:B------:R-:W3:Y:S01]  /*2a80*/  MUFU.EX2 R77, R77 ;  /* 0x0000004d004d7308 */ /* 0x000ee20000000800 */
[----:B--2---:R-:W-:Y:S01]  /*2a90*/  @!P4 FMUL R45, R45, R45 ;  /* 0x0000002d2d2dc220 */ /* 0x004fe20000400000 */
[----:B------:R-:W-:Y:S01]  /*2aa0*/  @!P3 FMUL R63, R63, 0.5 ;  /* 0x3f0000003f3fb820 */ /* 0x000fe20000400000 */
[----:B------:R-:W-:-:S05]  /*2ab0*/  FSETP.GEU.AND P4, PT, R62, -126, PT ;  /* 0xc2fc00003e00780b */ /* 0x000fca0003f8e000 */
[----:B------:R-:W2:Y:S01]  /*2ac0*/  MUFU.EX2 R46, R46 ;  /* 0x0000002e002e7308 */ /* 0x000ea20000000800 */
[----:B-1----:R-:W-:Y:S01]  /*2ad0*/  @!P5 FMUL R68, R68, R68 ;  /* 0x000000444444d220 */ /* 0x002fe20000400000 */
[----:B------:R-:W-:-:S06]  /*2ae0*/  FSETP.GEU.AND P5, PT, R80, -126, PT ;  /* 0xc2fc00005000780b */ /* 0x000fcc0003fae000 */
[----:B------:R-:W1:Y:S01]  /*2af0*/  MUFU.EX2 R72, R72 ;  /* 0x0000004800487308 */ /* 0x000e620000000800 */
[----:B---3--:R-:W-:Y:S01]  /*2b00*/  @!P2 FMUL R77, R77, R77 ;  /* 0x0000004d4d4da220 */ /* 0x008fe20000400000 */
[----:B------:R-:W-:Y:S01]  /*2b10*/  @!P4 FMUL R62, R62, 0.5 ;  /* 0x3f0000003e3ec820 */ /* 0x000fe20000400000 */
[----:B------:R-:W-:-:S04]  /*2b20*/  FSETP.GEU.AND P2, PT, R83, -126, PT ;  /* 0xc2fc00005300780b */ /* 0x000fc80003f4e000 */
[----:B------:R-:W-:Y:S01]  /*2b30*/  @!P5 FMUL R80, R80, 0.5 ;  /* 0x3f0000005050d820 */ /* 0x000fe20000400000 */
[----:B------:R-:W3:Y:S01]  /*2b40*/  MUFU.EX2 R63, R63 ;  /* 0x0000003f003f7308 */ /* 0x000ee20000000800 */
[----:B--2---:R-:W-:Y:S01]  /*2b50*/  @!P6 FMUL R46, R46, R46 ;  /* 0x0000002e2e2ee220 */ /* 0x004fe20000400000 */
[----:B------:R-:W-:-:S06]  /*2b60*/  FSETP.GEU.AND P6, PT, R61, -126, PT ;  /* 0xc2fc00003d00780b */ /* 0x000fcc0003fce000 */
[----:B------:R-:W2:Y:S01]  /*2b70*/  MUFU.EX2 R62, R62 ;  /* 0x0000003e003e7308 */ /* 0x000ea20000000800 */
[----:B-1----:R-:W-:Y:S01]  /*2b80*/  @!P1 FMUL R72, R72, R72 ;  /* 0x0000004848489220 */ /* 0x002fe20000400000 */
[----:B------:R-:W-:Y:S01]  /*2b90*/  FSETP.GEU.AND P1, PT, R82, -126, PT ;  /* 0xc2fc00005200780b */ /* 0x000fe20003f2e000 */
[----:B------:R-:W-:Y:S01]  /*2ba0*/  @!P2 FMUL R83, R83, 0.5 ;  /* 0x3f0000005353a820 */ /* 0x000fe20000400000 */
[----:B------:R-:W-:Y:S02]  /*2bb0*/  WARPGROUP.DEPBAR.LE gsb0, 0x0 ;  /* 0x00008000000079c5 */ /* 0x000fe40000010000 */
[----:B------:R-:W-:Y:S01]  /*2bc0*/  F2FP.F16.F32.PACK_AB R24, R20, R15 ;  /* 0x0000000f1418723e */ /* 0x000fe200000000ff */
[----:B------:R-:W-:Y:S01]  /*2bd0*/  @!P6 FMUL R61, R61, 0.5 ;  /* 0x3f0000003d3de820 */ /* 0x000fe20000400000 */
[----:B------:R-:W-:Y:S01]  /*2be0*/  F2FP.F16.F32.PACK_AB R26, R23, R22 ;  /* 0x00000016171a723e */ /* 0x000fe200000000ff */
[----:B---3--:R-:W-:Y:S01]  /*2bf0*/  @!P3 FMUL R63, R63, R63 ;  /* 0x0000003f3f3fb220 */ /* 0x008fe20000400000 */
[----:B------:R-:W-:Y:S01]  /*2c00*/  F2FP.F16.F32.PACK_AB R25, R68, R45 ;  /* 0x0000002d4419723e */ /* 0x000fe200000000ff */
[----:B------:R-:W1:Y:S01]  /*2c10*/  MUFU.EX2 R80, R80 ;  /* 0x0000005000507308 */ /* 0x000e620000000800 */
[----:B------:R-:W-:-:S02]  /*2c20*/  F2FP.F16.F32.PACK_AB R27, R46, R77 ;  /* 0x0000004d2e1b723e */ /* 0x000fc400000000ff */
[----:B------:R-:W-:Y:S01]  /*2c30*/  FSETP.GEU.AND P3, PT, R81, -126, PT ;  /* 0xc2fc00005100780b */ /* 0x000fe20003f6e000 */
[----:B------:R-:W-:Y:S01]  /*2c40*/  @!P1 FMUL R82, R82, 0.5 ;  /* 0x3f00000052529820 */ /* 0x000fe20000400000 */
[----:B------:R-:W-:Y:S01]  /*2c50*/  WARPGROUP.ARRIVE ;  /* 0x00000000000079c5 */ /* 0x000fe20000000000 */
[----:B--2---:R-:W-:Y:S01]  /*2c60*/  @!P4 FMUL R62, R62, R62 ;  /* 0x0000003e3e3ec220 */ /* 0x004fe20000400000 */
[----:B------:R-:W-:Y:S01]  /*2c70*/  FSETP.GEU.AND P4, PT, R60, -126, PT ;  /* 0xc2fc00003c00780b */ /* 0x000fe20003f8e000 */
[----:B------:R-:W2:Y:S03]  /*2c80*/  MUFU.EX2 R83, R83 ;  /* 0x0000005300537308 */ /* 0x000ea60000000800 */
[----:B------:R-:W-:Y:S01]  /*2c90*/  HGMMA.64x32x16.F32 R88, R24, gdesc[UR4].tnspB, R88, gsb0 ;  /* 0x4060000418587df0 */ /* 0x000fe20008000858 */
[----:B------:R-:W-:Y:S01]  /*2ca0*/  UIADD3 UR6, UR14, 0x280, URZ ;  /* 0x000002800e067890 */ /* 0x000fe2000fffe03f */
[----:B------:R-:W-:-:S03]  /*2cb0*/  UMOV UR7, 0x80000020 ;  /* 0x8000002000077882 */ /* 0x000fc60000000000 */
[----:B------:R-:W-:Y:S01]  /*2cc0*/  @!P3 FMUL R81, R81, 0.5 ;  /* 0x3f0000005151b820 */ /* 0x000fe20000400000 */
[----:B------:R-:W3:Y:S01]  /*2cd0*/  MUFU.EX2 R82, R82 ;  /* 0x0000005200527308 */ /* 0x000ee20000000800 */
[----:B-1----:R-:W-:Y:S01]  /*2ce0*/  @!P5 FMUL R80, R80, R80 ;  /* 0x000000505050d220 */ /* 0x002fe20000400000 */
[----:B------:R-:W-:Y:S01]  /*2cf0*/  FSETP.GEU.AND P5, PT, R59, -126, PT ;  /* 0xc2fc00003b00780b */ /* 0x000fe20003fae000 */
[----:B------:R-:W-:-:S05]  /*2d00*/  @!P4 FMUL R60, R60, 0.5 ;  /* 0x3f0000003c3cc820 */ /* 0x000fca0000400000 */
[----:B------:R-:W1:Y:S01]  /*2d10*/  MUFU.EX2 R81, R81 ;  /* 0x0000005100517308 */ /* 0x000e620000000800 */
[----:B--2---:R-:W-:Y:S01]  /*2d20*/  @!P2 FMUL R83, R83, R83 ;  /* 0x000000535353a220 */ /* 0x004fe20000400000 */
[----:B------:R-:W-:-:S05]  /*2d30*/  FSETP.GEU.AND P2, PT, R79, -126, PT ;  /* 0xc2fc00004f00780b */ /* 0x000fca0003f4e000 */
[----:B------:R-:W-:Y:S01]  /*2d40*/  @!P5 FMUL R59, R59, 0.5 ;  /* 0x3f0000003b3bd820 */ /* 0x000fe20000400000 */
[----:B------:R-:W2:Y:S01]  /*2d50*/  MUFU.EX2 R61, R61 ;  /* 0x0000003d003d7308 */ /* 0x000ea20000000800 */
[----:B---3--:R-:W-:Y:S01]  /*2d60*/  @!P1 FMUL R82, R82, R82 ;  /* 0x0000005252529220 */ /* 0x008fe20000400000 */
[----:B------:R-:W-:-:S05]  /*2d70*/  FSETP.GEU.AND P1, PT, R66, -126, PT ;  /* 0xc2fc00004200780b */ /* 0x000fca0003f2e000 */
[----:B------:R-:W-:Y:S01]  /*2d80*/  @!P2 FMUL R79, R79, 0.5 ;  /* 0x3f0000004f4fa820 */ /* 0x000fe20000400000 */
[----:B------:R-:W3:Y:S01]  /*2d90*/  MUFU.EX2 R60, R60 ;  /* 0x0000003c003c7308 */ /* 0x000ee20000000800 */
[----:B-1----:R-:W-:Y:S01]  /*2da0*/  @!P3 FMUL R81, R81, R81 ;  /* 0x000000515151b220 */ /* 0x002fe20000400000 */
[----:B------:R-:W-:-:S05]  /*2db0*/  FSETP.GEU.AND P3, PT, R58, -126, PT ;  /* 0xc2fc00003a00780b */ /* 0x000fca0003f6e000 */
[----:B------:R-:W-:Y:S01]  /*2dc0*/  @!P1 FMUL R66, R66, 0.5 ;  /* 0x3f00000042429820 */ /* 0x000fe20000400000 */
[----:B------:R-:W1:Y:S01]  /*2dd0*/  MUFU.EX2 R84, R59 ;  /* 0x0000003b00547308 */ /* 0x000e620000000800 */
[----:B--2---:R-:W-:Y:S01]  /*2de0*/  @!P6 FMUL R61, R61, R61 ;  /* 0x0000003d3d3de220 */ /* 0x004fe20000400000 */
[----:B------:R-:W-:-:S03]  /*2df0*/  FSETP.GEU.AND P6, PT, R70, -126, PT ;  /* 0xc2fc00004600780b */ /* 0x000fc60003fce000 */
[----:B------:R-:W-:Y:S02]  /*2e00*/  FADD R40, R40, R61 ;  /* 0x0000003d28287221 */ /* 0x000fe40000000000 */
[----:B------:R-:W-:Y:S01]  /*2e10*/  @!P3 FMUL R58, R58, 0.5 ;  /* 0x3f0000003a3ab820 */ /* 0x000fe20000400000 */
[----:B------:R-:W2:Y:S01]  /*2e20*/  MUFU.EX2 R79, R79 ;  /* 0x0000004f004f7308 */ /* 0x000ea20000000800 */
[----:B---3--:R-:W-:Y:S01]  /*2e30*/  @!P4 FMUL R60, R60, R60 ;  /* 0x0000003c3c3cc220 */ /* 0x008fe20000400000 */
[----:B------:R-:W-:Y:S01]  /*2e40*/  FSETP.GEU.AND P4, PT, R75, -126, PT ;  /* 0xc2fc00004b00780b */ /* 0x000fe20003f8e000 */
[----:B------:R-:W-:Y:S02]  /*2e50*/  WARPGROUP.DEPBAR.LE gsb0, 0x0 ;  /* 0x00008000000079c5 */ /* 0x000fe40000010000 */
[----:B------:R-:W-:Y:S02]  /*2e60*/  F2FP.F16.F32.PACK_AB R24, R30, R29 ;  /* 0x0000001d1e18723e */ /* 0x000fe400000000ff */
[----:B------:R-:W-:Y:S01]  /*2e70*/  @!P6 FMUL R70, R70, 0.5 ;  /* 0x3f0000004646e820 */ /* 0x000fe20000400000 */
[----:B------:R-:W-:Y:S01]  /*2e80*/  F2FP.F16.F32.PACK_AB R26, R34, R31 ;  /* 0x0000001f221a723e */ /* 0x000fe200000000ff */
[----:B------:R-:W3:Y:S01]  /*2e90*/  MUFU.EX2 R66, R66 ;  /* 0x0000004200427308 */ /* 0x000ee20000000800 */
[----:B------:R-:W-:Y:S01]  /*2ea0*/  F2FP.F16.F32.PACK_AB R25, R83, R80 ;  /* 0x000000505319723e */ /* 0x000fe200000000ff */
[----:B-1----:R-:W-:Y:S01]  /*2eb0*/  @!P5 FMUL R84, R84, R84 ;  /* 0x000000545454d220 */ /* 0x002fe20000400000 */
[----:B------:R-:W-:Y:S01]  /*2ec0*/  F2FP.F16.F32.PACK_AB R27, R81, R82 ;  /* 0x00000052511b723e */ /* 0x000fe200000000ff */
[----:B------:R-:W-:Y:S01]  /*2ed0*/  FADD R19, R19, R60 ;  /* 0x0000003c13137221 */ /* 0x000fe20000000000 */
[----:B------:R-:W-:Y:S01]  /*2ee0*/  FSETP.GEU.AND P5, PT, R57, -126, PT ;  /* 0xc2fc00003900780b */ /* 0x000fe20003fae000 */
[----:B------:R-:W-:Y:S01]  /*2ef0*/  @!P4 FMUL R75, R75, 0.5 ;  /* 0x3f0000004b4bc820 */ /* 0x000fe20000400000 */
[----:B------:R-:W-:Y:S01]  /*2f00*/  WARPGROUP.ARRIVE ;  /* 0x00000000000079c5 */ /* 0x000fe20000000000 */
[----:B------:R-:W1:Y:S01]  /*2f10*/  MUFU.EX2 R70, R70 ;  /* 0x0000004600467308 */ /* 0x000e620000000800 */
[----:B--2---:R-:W-:Y:S01]  /*2f20*/  @!P2 FMUL R79, R79, R79 ;  /* 0x0000004f4f4fa220 */ /* 0x004fe20000400000 */
[----:B------:R-:W-:-:S03]  /*2f30*/  FSETP.GEU.AND P2, PT, R56, -126, PT ;  /* 0xc2fc00003800780b */ /* 0x000fc60003f4e000 */
[----:B------:R-:W-:Y:S01]  /*2f40*/  HGMMA.64x32x16.F32 R88, R24, gdesc[UR4].tnspB, R88, gsb0 ;  /* 0x4060000418587df0 */ /* 0x000fe20008000858 */
[----:B------:R-:W-:Y:S02]  /*2f50*/  UIADD3 UR6, UR14, 0x2c0, URZ ;  /* 0x000002c00e067890 */ /* 0x000fe4000fffe03f */
[----:B------:R-:W2:Y:S01]  /*2f60*/  MUFU.EX2 R75, R75 ;  /* 0x0000004b004b7308 */ /* 0x000ea20000000800 */
[----:B---3--:R-:W-:Y:S01]  /*2f70*/  @!P1 FMUL R66, R66, R66 ;  /* 0x0000004242429220 */ /* 0x008fe20000400000 */
[----:B------:R-:W-:Y:S01]  /*2f80*/  @!P5 FMUL R57, R57, 0.5 ;  /* 0x3f0000003939d820 */ /* 0x000fe20000400000 */
[----:B------:R-:W-:Y:S01]  /*2f90*/  UMOV UR7, 0x80000020 ;  /* 0x8000002000077882 */ /* 0x000fe20000000000 */
[----:B------:R-:W-:-:S03]  /*2fa0*/  FSETP.GEU.AND P1, PT, R78, -126, PT ;  /* 0xc2fc00004e00780b */ /* 0x000fc60003f2e000 */
[----:B------:R-:W-:Y:S01]  /*2fb0*/  @!P2 FMUL R56, R56, 0.5 ;  /* 0x3f0000003838a820 */ /* 0x000fe20000400000 */
[----:B------:R-:W3:Y:S01]  /*2fc0*/  MUFU.EX2 R59, R58 ;  /* 0x0000003a003b7308 */ /* 0x000ee20000000800 */
[----:B-1----:R-:W-:Y:S01]  /*2fd0*/  @!P6 FMUL R70, R70, R70 ;  /* 0x000000464646e220 */ /* 0x002fe20000400000 */
[----:B------:R-:W-:-:S06]  /*2fe0*/  FSETP.GEU.AND P6, PT, R65, -126, PT ;  /* 0xc2fc00004100780b */ /* 0x000fcc0003fce000 */
[----:B------:R-:W1:Y:S01]  /*2ff0*/  MUFU.EX2 R58, R57 ;  /* 0x00000039003a7308 */ /* 0x000e620000000800 */
[----:B--2---:R-:W-:Y:S01]  /*3000*/  @!P4 FMUL R75, R75, R75 ;  /* 0x0000004b4b4bc220 */ /* 0x004fe20000400000 */
[----:B------:R-:W-:Y:S01]  /*3010*/  @!P1 FMUL R78, R78, 0.5 ;  /* 0x3f0000004e4e9820 */ /* 0x000fe20000400000 */
[----:B------:R-:W-:-:S04]  /*3020*/  FSETP.GEU.AND P4, PT, R52, -126, PT ;  /* 0xc2fc00003400780b */ /* 0x000fc80003f8e000 */
[----:B------:R-:W-:Y:S01]  /*3030*/  @!P6 FMUL R65, R65, 0.5 ;  /* 0x3f0000004141e820 */ /* 0x000fe20000400000 */
[----:B------:R-:W2:Y:S01]  /*3040*/  MUFU.EX2 R85, R56 ;  /* 0x0000003800557308 */ /* 0x000ea20000000800 */
[----:B---3--:R-:W-:Y:S01]  /*3050*/  @!P3 FMUL R59, R59, R59 ;  /* 0x0000003b3b3bb220 */ /* 0x008fe20000400000 */
[----:B------:R-:W-:-:S03]  /*3060*/  FSETP.GEU.AND P3, PT, R69, -126, PT ;  /* 0xc2fc00004500780b */ /* 0x000fc60003f6e000 */
[----:B------:R-:W-:-:S03]  /*3070*/  FADD R28, R28, R59 ;  /* 0x0000003b1c1c7221 */ /* 0x000fc60000000000 */
[----:B------:R-:W3:Y:S01]  /*3080*/  MUFU.EX2 R87, R78 ;  /* 0x0000004e00577308 */ /* 0x000ee20000000800 */
[----:B-1----:R-:W-:Y:S01]  /*3090*/  @!P5 FMUL R58, R58, R58 ;  /* 0x0000003a3a3ad220 */ /* 0x002fe20000400000 */
[----:B------:R-:W-:Y:S01]  /*30a0*/  FSETP.GEU.AND P5, PT, R74, -126, PT ;  /* 0xc2fc00004a00780b */ /* 0x000fe20003fae000 */
[----:B------:R-:W-:Y:S02]  /*30b0*/  @!P4 FMUL R52, R52, 0.5 ;  /* 0x3f0000003434c820 */ /* 0x000fe40000400000 */
[----:B------:R-:W-:Y:S02]  /*30c0*/  FADD R15, R15, R58 ;  /* 0x0000003a0f0f7221 */ /* 0x000fe40000000000 */
[----:B------:R-:W-:Y:S01]  /*30d0*/  @!P3 FMUL R69, R69, 0.5 ;  /* 0x3f0000004545b820 */ /* 0x000fe20000400000 */
[----:B------:R-:W1:Y:S01]  /*30e0*/  MUFU.EX2 R56, R65 ;  /* 0x0000004100387308 */ /* 0x000e620000000800 */
[----:B--2---:R-:W-:Y:S01]  /*30f0*/  @!P2 FMUL R85, R85, R85 ;  /* 0x000000555555a220 */ /* 0x004fe20000400000 */
[----:B------:R-:W-:Y:S01]  /*3100*/  FSETP.GEU.AND P2, PT, R51, -126, PT ;  /* 0xc2fc00003300780b */ /* 0x000fe20003f4e000 */
[----:B------:R-:W-:-:S02]  /*3110*/  WARPGROUP.DEPBAR.LE gsb0, 0x0 ;  /* 0x00008000000079c5 */ /* 0x000fc40000010000 */
[----:B------:R-:W-:Y:S02]  /*3120*/  F2FP.F16.F32.PACK_AB R24, R72, R11 ;  /* 0x0000000b4818723e */ /* 0x000fe400000000ff */
[----:B------:R-:W-:Y:S01]  /*3130*/  @!P5 FMUL R74, R74, 0.5 ;  /* 0x3f0000004a4ad820 */ /* 0x000fe20000400000 */
[----:B------:R-:W-:Y:S01]  /*3140*/  F2FP.F16.F32.PACK_AB R26, R62, R63 ;  /* 0x0000003f3e1a723e */ /* 0x000fe200000000ff */
[----:B------:R-:W2:Y:S01]  /*3150*/  MUFU.EX2 R78, R69 ;  /* 0x00000045004e7308 */ /* 0x000ea20000000800 */
[----:B------:R-:W-:Y:S01]  /*3160*/  F2FP.F16.F32.PACK_AB R25, R66, R79 ;  /* 0x0000004f4219723e */ /* 0x000fe200000000ff */
[----:B---3--:R-:W-:Y:S01]  /*3170*/  @!P1 FMUL R87, R87, R87 ;  /* 0x0000005757579220 */ /* 0x008fe20000400000 */
[----:B------:R-:W-:-:S03]  /*3180*/  F2FP.F16.F32.PACK_AB R27, R75, R70 ;  /* 0x000000464b1b723e */ /* 0x000fc600000000ff */
[----:B------:R-:W-:Y:S01]  /*3190*/  @!P2 FMUL R51, R51, 0.5 ;  /* 0x3f0000003333a820 */ /* 0x000fe20000400000 */
[----:B-1----:R-:W-:Y:S01]  /*31a0*/  @!P6 FMUL R56, R56, R56 ;  /* 0x000000383838e220 */ /* 0x002fe20000400000 */
[----:B------:R-:W-:Y:S01]  /*31b0*/  FSETP.GEU.AND P1, PT, R50, -126, PT ;  /* 0xc2fc00003200780b */ /* 0x000fe20003f2e000 */
[----:B------:R-:W-:Y:S01]  /*31c0*/  WARPGROUP.ARRIVE ;  /* 0x00000000000079c5 */ /* 0x000fe20000000000 */
[----:B------:R-:W1:Y:S01]  /*31d0*/  MUFU.EX2 R57, R74 ;  /* 0x0000004a00397308 */ /* 0x000e620000000800 */
[----:B------:R-:W-:Y:S01]  /*31e0*/  FSETP.GEU.AND P6, PT, R76, -126, PT ;  /* 0xc2fc00004c00780b */ /* 0x000fe20003fce000 */
[----:B------:R-:W-:-:S03]  /*31f0*/  FADD R33, R33, R56 ;  /* 0x0000003821217221 */ /* 0x000fc60000000000 */
[----:B------:R-:W-:Y:S01]  /*3200*/  HGMMA.64x32x16.F32 R88, R24, gdesc[UR4].tnspB, R88, gsb0 ;  /* 0x4060000418587df0 */ /* 0x000fe20008000858 */
[----:B------:R-:W-:Y:S02]  /*3210*/  UIADD3 UR6, UR14, 0x300, URZ ;  /* 0x000003000e067890 */ /* 0x000fe4000fffe03f */
[----:B------:R-:W3:Y:S01]  /*3220*/  MUFU.EX2 R105, R52 ;  /* 0x0000003400697308 */ /* 0x000ee20000000800 */
[----:B--2---:R-:W-:Y:S01]  /*3230*/  @!P3 FMUL R78, R78, R78 ;  /* 0x0000004e4e4eb220 */ /* 0x004fe20000400000 */
[----:B------:R-:W-:Y:S01]  /*3240*/  UMOV UR7, 0x80000020 ;  /* 0x8000002000077882 */ /* 0x000fe20000000000 */
[----:B------:R-:W-:Y:S01]  /*3250*/  FSETP.GEU.AND P3, PT, R64, -126, PT ;  /* 0xc2fc00004000780b */ /* 0x000fe20003f6e000 */
[----:B------:R-:W-:Y:S01]  /*3260*/  @!P1 FMUL R50, R50, 0.5 ;  /* 0x3f00000032329820 */ /* 0x000fe20000400000 */
[----:B------:R-:W-:Y:S01]  /*3270*/  FADD R35, R35, R78 ;  /* 0x0000004e23237221 */ /* 0x000fe20000000000 */
[----:B------:R-:W-:Y:S02]  /*3280*/  @!P6 FMUL R76, R76, 0.5 ;  /* 0x3f0000004c4ce820 */ /* 0x000fe40000400000 */
[----:B------:R-:W2:Y:S01]  /*3290*/  MUFU.EX2 R52, R51 ;  /* 0x0000003300347308 */ /* 0x000ea20000000800 */
[----:B-1----:R-:W-:Y:S01]  /*32a0*/  @!P5 FMUL R57, R57, R57 ;  /* 0x000000393939d220 */ /* 0x002fe20000400000 */
[----:B------:R-:W-:-:S03]  /*32b0*/  FSETP.GEU.AND P5, PT, R49, -126, PT ;  /* 0xc2fc00003100780b */ /* 0x000fc60003fae000 */
[----:B------:R-:W-:-:S03]  /*32c0*/  FADD R12, R12, R57 ;  /* 0x000000390c0c7221 */ /* 0x000fc60000000000 */
[----:B------:R-:W1:Y:S01]  /*32d0*/  MUFU.EX2 R86, R50 ;  /* 0x0000003200567308 */ /* 0x000e620000000800 */
[----:B---3--:R-:W-:Y:S01]  /*32e0*/  @!P4 FMUL R105, R105, R105 ;  /* 0x000000696969c220 */ /* 0x008fe20000400000 */
[----:B------:R-:W-:Y:S01]  /*32f0*/  FSETP.GEU.AND P4, PT, R67, -126, PT ;  /* 0xc2fc00004300780b */ /* 0x000fe20003f8e000 */
[----:B------:R-:W-:Y:S02]  /*3300*/  @!P3 FMUL R64, R64, 0.5 ;  /* 0x3f0000004040b820 */ /* 0x000fe40000400000 */
[----:B------:R-:W-:Y:S02]  /*3310*/  FADD R22, R22, R105 ;  /* 0x0000006916167221 */ /* 0x000fe40000000000 */
[----:B------:R-:W-:Y:S01]  /*3320*/  @!P5 FMUL R49, R49, 0.5 ;  /* 0x3f0000003131d820 */ /* 0x000fe20000400000 */
[----:B------:R-:W3:Y:S01]  /*3330*/  MUFU.EX2 R76, R76 ;  /* 0x0000004c004c7308 */ /* 0x000ee20000000800 */
[----:B--2---:R-:W-:Y:S01]  /*3340*/  @!P2 FMUL R52, R52, R52 ;  /* 0x000000343434a220 */ /* 0x004fe20000400000 */
[----:B------:R-:W-:-:S03]  /*3350*/  FSETP.GEU.AND P2, PT, R73, -126, PT ;  /* 0xc2fc00004900780b */ /* 0x000fc60003f4e000 */
[----:B------:R-:W-:Y:S02]  /*3360*/  FADD R23, R23, R52 ;  /* 0x0000003417177221 */ /* 0x000fe40000000000 */
[----:B------:R-:W-:Y:S01]  /*3370*/  @!P4 FMUL R67, R67, 0.5 ;  /* 0x3f0000004343c820 */ /* 0x000fe20000400000 */
[----:B------:R-:W2:Y:S01]  /*3380*/  MUFU.EX2 R51, R64 ;  /* 0x0000004000337308 */ /* 0x000ea20000000800 */
[----:B-1----:R-:W-:Y:S01]  /*3390*/  @!P1 FMUL R86, R86, R86 ;  /* 0x0000005656569220 */ /* 0x002fe20000400000 */
[----:B------:R-:W-:-:S03]  /*33a0*/  FSETP.GEU.AND P1, PT, R48, -126, PT ;  /* 0xc2fc00003000780b */ /* 0x000fc60003f2e000 */
[----:B------:R-:W-:Y:S02]  /*33b0*/  FADD R29, R29, R86 ;  /* 0x000000561d1d7221 */ /* 0x000fe40000000000 */
[----:B------:R-:W-:Y:S01]  /*33c0*/  @!P2 FMUL R73, R73, 0.5 ;  /* 0x3f0000004949a820 */ /* 0x000fe20000400000 */
[----:B------:R-:W1:Y:S01]  /*33d0*/  MUFU.EX2 R50, R67 ;  /* 0x0000004300327308 */ /* 0x000e620000000800 */
[----:B---3--:R-:W-:Y:S01]  /*33e0*/  @!P6 FMUL R76, R76, R76 ;  /* 0x0000004c4c4ce220 */ /* 0x008fe20000400000 */
[----:B------:R-:W-:Y:S01]  /*33f0*/  FSETP.GEU.AND P6, PT, R47, -126, PT ;  /* 0xc2fc00002f00780b */ /* 0x000fe20003fce000 */
[----:B------:R-:W-:Y:S02]  /*3400*/  FADD R29, R40, R29 ;  /* 0x0000001d281d7221 */ /* 0x000fe40000000000 */
[----:B------:R-:W-:Y:S01]  /*3410*/  FADD R45, R45, R76 ;  /* 0x0000004c2d2d7221 */ /* 0x000fe20000000000 */
[----:B------:R-:W-:Y:S02]  /*3420*/  WARPGROUP.DEPBAR.LE gsb0, 0x0 ;  /* 0x00008000000079c5 */ /* 0x000fe40000010000 */
[----:B------:R-:W-:Y:S01]  /*3430*/  F2FP.F16.F32.PACK_AB R24, R60, R61 ;  /* 0x0000003d3c18723e */ /* 0x000fe200000000ff */
[----:B------:R-:W3:Y:S01]  /*3440*/  MUFU.EX2 R73, R73 ;  /* 0x0000004900497308 */ /* 0x000ee20000000800 */
[----:B------:R-:W-:Y:S01]  /*3450*/  F2FP.F16.F32.PACK_AB R26, R59, R84 ;  /* 0x000000543b1a723e */ /* 0x000fe200000000ff */
[----:B--2---:R-:W-:Y:S01]  /*3460*/  @!P3 FMUL R51, R51, R51 ;  /* 0x000000333333b220 */ /* 0x004fe20000400000 */
[----:B------:R-:W-:Y:S01]  /*3470*/  F2FP.F16.F32.PACK_AB R25, R56, R87 ;  /* 0x000000573819723e */ /* 0x000fe200000000ff */
[----:B------:R-:W-:Y:S01]  /*3480*/  @!P1 FMUL R48, R48, 0.5 ;  /* 0x3f00000030309820 */ /* 0x000fe20000400000 */
[----:B------:R-:W-:Y:S01]  /*3490*/  F2FP.F16.F32.PACK_AB R27, R57, R78 ;  /* 0x0000004e391b723e */ /* 0x000fe200000000ff */
[----:B------:R-:W-:Y:S01]  /*34a0*/  @!P6 FMUL R47, R47, 0.5 ;  /* 0x3f0000002f2fe820 */ /* 0x000fe20000400000 */
[----:B-1----:R-:W-:Y:S01]  /*34b0*/  @!P4 FMUL R50, R50, R50 ;  /* 0x000000323232c220 */ /* 0x002fe20000400000 */
[----:B------:R-:W1:Y:S01]  /*34c0*/  MUFU.EX2 R74, R48 ;  /* 0x00000030004a7308 */ /* 0x000e620000000800 */
[----:B------:R-:W-:Y:S01]  /*34d0*/  WARPGROUP.ARRIVE ;  /* 0x00000000000079c5 */ /* 0x000fe20000000000 */
[----:B------:R-:W-:Y:S01]  /*34e0*/  FSETP.GEU.AND P3, PT, R71, -126, PT ;  /* 0xc2fc00004700780b */ /* 0x000fe20003f6e000 */
[----:B------:R-:W-:Y:S01]  /*34f0*/  FADD R84, R21, R84 ;  /* 0x0000005415547221 */ /* 0x000fe20000000000 */
[----:B------:R-:W-:Y:S01]  /*3500*/  FSETP.GEU.AND P4, PT, R53, -126, PT ;  /* 0xc2fc00003500780b */ /* 0x000fe20003f8e000 */
[----:B------:R-:W-:-:S02]  /*3510*/  FADD R87, R32, R87 ;  /* 0x0000005720577221 */ /* 0x000fc40000000000 */
[----:B------:R-:W-:Y:S01]  /*3520*/  HGMMA.64x32x16.F32 R88, R24, gdesc[UR4].tnspB, R88, gsb0 ;  /* 0x4060000418587df0 */ /* 0x000fe20008000858 */
[----:B------:R-:W-:Y:S01]  /*3530*/  UIADD3 UR6, UR14, 0x340, URZ ;  /* 0x000003400e067890 */ /* 0x000fe2000fffe03f */
[----:B---3--:R-:W-:Y:S01]  /*3540*/  @!P2 FMUL R73, R73, R73 ;  /* 0x000000494949a220 */ /* 0x008fe20000400000 */
[----:B------:R-:W-:Y:S01]  /*3550*/  UMOV UR7, 0x80000020 ;  /* 0x8000002000077882 */ /* 0x000fe20000000000 */
[----:B------:R-:W-:Y:S01]  /*3560*/  FSETP.GEU.AND P2, PT, R54, -126, PT ;  /* 0xc2fc00003600780b */ /* 0x000fe20003f4e000 */
[----:B------:R-:W2:Y:S01]  /*3570*/  MUFU.EX2 R69, R47 ;  /* 0x0000002f00457308 */ /* 0x000ea20000000800 */
[----:B------:R-:W-:Y:S02]  /*3580*/  FADD R46, R46, R73 ;  /* 0x000000492e2e7221 */ /* 0x000fe40000000000 */
[----:B------:R-:W-:Y:S01]  /*3590*/  @!P3 FMUL R71, R71, 0.5 ;  /* 0x3f0000004747b820 */ /* 0x000fe20000400000 */
[----:B-1----:R-:W-:Y:S01]  /*35a0*/  @!P1 FMUL R74, R74, R74 ;  /* 0x0000004a4a4a9220 */ /* 0x002fe20000400000 */
[----:B------:R-:W-:Y:S01]  /*35b0*/  FSETP.GEU.AND P1, PT, R55, -126, PT ;  /* 0xc2fc00003700780b */ /* 0x000fe20003f2e000 */
[----:B------:R-:W-:-:S02]  /*35c0*/  @!P4 FMUL R53, R53, 0.5 ;  /* 0x3f0000003535c820 */ /* 0x000fc40000400000 */
[----:B------:R-:W1:Y:S01]  /*35d0*/  MUFU.EX2 R65, R49 ;  /* 0x0000003100417308 */ /* 0x000e620000000800 */
[----:B------:R-:W-:-:S03]  /*35e0*/  FADD R31, R31, R74 ;  /* 0x0000004a1f1f7221 */ /* 0x000fc60000000000 */
[----:B------:R-:W-:Y:S01]  /*35f0*/  @!P2 FMUL R54, R54, 0.5 ;  /* 0x3f0000003636a820 */ /* 0x000fe20000400000 */
[----:B------:R-:W-:-:S03]  /*3600*/  FADD R31, R84, R31 ;  /* 0x0000001f541f7221 */ /* 0x000fc60000000000 */
[----:B------:R-:W3:Y:S01]  /*3610*/  MUFU.EX2 R71, R71 ;  /* 0x0000004700477308 */ /* 0x000ee20000000800 */
[----:B--2---:R-:W-:Y:S01]  /*3620*/  @!P6 FMUL R69, R69, R69 ;  /* 0x000000454545e220 */ /* 0x004fe20000400000 */
[----:B------:R-:W-:Y:S01]  /*3630*/  FSETP.GEU.AND P6, PT, R42, -126, PT ;  /* 0xc2fc00002a00780b */ /* 0x000fe20003fce000 */
[----:B------:R-:W-:-:S05]  /*3640*/  @!P1 FMUL R55, R55, 0.5 ;  /* 0x3f00000037379820 */ /* 0x000fca0000400000 */
        /* <DEDUP_REMOVED lines=9> */
[----:B------:R-:W-:Y:S02]  /*36e0*/  FADD R80, R80, R71 ;  /* 0x0000004750507221 */ /* 0x000fe40000000000 */
[----:B------:R-:W-:Y:S01]  /*36f0*/  @!P5 FMUL R41, R41, 0.5 ;  /* 0x3f0000002929d820 */ /* 0x000fe20000400000 */
[----:B------:R-:W3:Y:S01]  /*3700*/  MUFU.EX2 R48, R55 ;  /* 0x0000003700307308 */ /* 0x000ee20000000800 */
[----:B--2---:R-:W-:Y:S01]  /*3710*/  @!P4 FMUL R104, R104, R104 ;  /* 0x000000686868c220 */ /* 0x004fe20000400000 */
[----:B------:R-:W-:Y:S01]  /*3720*/  FSETP.GEU.AND P4, PT, R44, -126, PT ;  /* 0xc2fc00002c00780b */ /* 0x000fe20003f8e000 */
[----:B------:R-:W-:Y:S01]  /*3730*/  FADD R80, R87, R80 ;  /* 0x0000005057507221 */ /* 0x000fe20000000000 */
[----:B------:R-:W-:-:S02]  /*3740*/  WARPGROUP.DEPBAR.LE gsb0, 0x0 ;  /* 0x00008000000079c5 */ /* 0x000fc40000010000 */
[----:B------:R-:W-:Y:S02]  /*3750*/  F2FP.F16.F32.PACK_AB R24, R85, R58 ;  /* 0x0000003a5518723e */ /* 0x000fe400000000ff */
[----:B------:R-:W2:Y:S01]  /*3760*/  MUFU.EX2 R64, R41 ;  /* 0x0000002900407308 */ /* 0x000ea20000000800 */
[----:B------:R-:W-:Y:S01]  /*3770*/  F2FP.F16.F32.PACK_AB R26, R52, R105 ;  /* 0x00000069341a723e */ /* 0x000fe200000000ff */
[----:B-1----:R-:W-:Y:S01]  /*3780*/  @!P2 FMUL R47, R47, R47 ;  /* 0x0000002f2f2fa220 */ /* 0x002fe20000400000 */
[----:B------:R-:W-:Y:S01]  /*3790*/  F2FP.F16.F32.PACK_AB R25, R51, R76 ;  /* 0x0000004c3319723e */ /* 0x000fe200000000ff */
[----:B------:R-:W-:Y:S01]  /*37a0*/  @!P3 FMUL R43, R43, 0.5 ;  /* 0x3f0000002b2bb820 */ /* 0x000fe20000400000 */
[----:B------:R-:W-:Y:S01]  /*37b0*/  F2FP.F16.F32.PACK_AB R27, R73, R50 ;  /* 0x00000032491b723e */ /* 0x000fe200000000ff */
[----:B------:R-:W-:Y:S01]  /*37c0*/  FADD R85, R20, R85 ;  /* 0x0000005514557221 */ /* 0x000fe20000000000 */
[----:B------:R-:W-:Y:S01]  /*37d0*/  FSETP.GEU.AND P2, PT, R36, -126, PT ;  /* 0xc2fc00002400780b */ /* 0x000fe20003f4e000 */
[----:B------:R-:W1:Y:S01]  /*37e0*/  MUFU.EX2 R49, R42 ;  /* 0x0000002a00317308 */ /* 0x000e620000000800 */
[----:B------:R-:W-:Y:S01]  /*37f0*/  WARPGROUP.ARRIVE ;  /* 0x00000000000079c5 */ /* 0x000fe20000000000 */
[----:B---3--:R-:W-:Y:S01]  /*3800*/  @!P1 FMUL R48, R48, R48 ;  /* 0x0000003030309220 */ /* 0x008fe20000400000 */
[----:B------:R-:W-:Y:S01]  /*3810*/  FSETP.GEU.AND P1, PT, R37, -126, PT ;  /* 0xc2fc00002500780b */ /* 0x000fe20003f2e000 */
[----:B------:R-:W-:Y:S01]  /*3820*/  @!P4 FMUL R44, R44, 0.5 ;  /* 0x3f0000002c2cc820 */ /* 0x000fe20000400000 */
[----:B------:R-:W-:Y:S01]  /*3830*/  FADD R51, R68, R51 ;  /* 0x0000003344337221 */ /* 0x000fe20000000000 */
[----:B------:R-:W-:Y:S01]  /*3840*/  FADD R82, R82, R47 ;  /* 0x0000002f52527221 */ /* 0x000fe20000000000 */
[----:B------:R-:W-:Y:S01]  /*3850*/  HGMMA.64x32x16.F32 R88, R24, gdesc[UR4].tnspB, R88, gsb0 ;  /* 0x4060000418587df0 */ /* 0x000fe20008000858 */
[----:B------:R-:W-:Y:S01]  /*3860*/  UIADD3 UR6, UR14, 0x380, URZ ;  /* 0x000003800e067890 */ /* 0x000fe2000fffe03f */
[----:B--2---:R-:W-:Y:S01]  /*3870*/  @!P5 FMUL R64, R64, R64 ;  /* 0x000000404040d220 */ /* 0x004fe20000400000 */
[----:B------:R-:W-:Y:S01]  /*3880*/  UMOV UR7, 0x80000020 ;  /* 0x8000002000077882 */ /* 0x000fe20000000000 */
[----:B------:R-:W-:Y:S01]  /*3890*/  FSETP.GEU.AND P5, PT, R38, -126, PT ;  /* 0xc2fc00002600780b */ /* 0x000fe20003fae000 */
[----:B------:R-:W-:Y:S01]  /*38a0*/  @!P2 FMUL R36, R36, 0.5 ;  /* 0x3f0000002424a820 */ /* 0x000fe20000400000 */
[----:B------:R-:W2:Y:S01]  /*38b0*/  MUFU.EX2 R54, R43 ;  /* 0x0000002b00367308 */ /* 0x000ea20000000800 */
[----:B------:R-:W-:Y:S01]  /*38c0*/  FADD R50, R77, R50 ;  /* 0x000000324d327221 */ /* 0x000fe20000000000 */
[----:B------:R-:W-:Y:S01]  /*38d0*/  FADD R32, R11, R64 ;  /* 0x000000400b207221 */ /* 0x000fe20000000000 */
[----:B------:R-:W-:Y:S01]  /*38e0*/  @!P1 FMUL R37, R37, 0.5 ;  /* 0x3f00000025259820 */ /* 0x000fe20000400000 */
[----:B-1----:R-:W-:Y:S01]  /*38f0*/  @!P6 FMUL R49, R49, R49 ;  /* 0x000000313131e220 */ /* 0x002fe20000400000 */
[----:B------:R-:W-:Y:S01]  /*3900*/  FSETP.GEU.AND P6, PT, R39, -126, PT ;  /* 0xc2fc00002700780b */ /* 0x000fe20003fce000 */
[----:B------:R-:W-:Y:S01]  /*3910*/  FADD R81, R81, R48 ;  /* 0x0000003051517221 */ /* 0x000fe20000000000 */
[----:B------:R-:W-:Y:S01]  /*3920*/  FADD R32, R15, R32 ;  /* 0x000000200f207221 */ /* 0x000fe20000000000 */
[----:B------:R-:W1:Y:S01]  /*3930*/  MUFU.EX2 R41, R44 ;  /* 0x0000002c00297308 */ /* 0x000e620000000800 */
[----:B------:R-:W-:Y:S01]  /*3940*/  FADD R72, R72, R49 ;  /* 0x0000003148487221 */ /* 0x000fe20000000000 */
[----:B------:R-:W-:-:S02]  /*3950*/  VIADD R11, R2, 0x9020 ;  /* 0x00009020020b7836 */ /* 0x000fc40000000000 */
[----:B------:R-:W-:Y:S01]  /*3960*/  @!P5 FMUL R38, R38, 0.5 ;  /* 0x3f0000002626d820 */ /* 0x000fe20000400000 */
[----:B------:R-:W-:Y:S01]  /*3970*/  FADD R35, R35, R82 ;  /* 0x0000005223237221 */ /* 0x000fe20000000000 */
[----:B------:R-:W-:Y:S01]  /*3980*/  FADD R72, R85, R72 ;  /* 0x0000004855487221 */ /* 0x000fe20000000000 */
[----:B------:R-:W-:Y:S01]  /*3990*/  FADD R12, R12, R81 ;  /* 0x000000510c0c7221 */ /* 0x000fe20000000000 */
[----:B------:R-:W-:Y:S01]  /*39a0*/  FADD R29, R29, R32 ;  /* 0x000000201d1d7221 */ /* 0x000fe20000000000 */
[----:B------:R-:W3:Y:S01]  /*39b0*/  MUFU.EX2 R36, R36 ;  /* 0x0000002400247308 */ /* 0x000ee20000000800 */
[----:B--2---:R-:W-:Y:S01]  /*39c0*/  @!P3 FMUL R54, R54, R54 ;  /* 0x000000363636b220 */ /* 0x004fe20000400000 */
[----:B------:R-:W-:Y:S01]  /*39d0*/  @!P6 FMUL R39, R39, 0.5 ;  /* 0x3f0000002727e820 */ /* 0x000fe20000400000 */
[----:B------:R-:W-:Y:S01]  /*39e0*/  FADD R19, R19, R72 ;  /* 0x0000004813137221 */ /* 0x000fe20000000000 */
[----:B------:R-:W-:Y:S01]  /*39f0*/  PRMT R15, RZ, 0x654, R11 ;  /* 0x00000654ff0f7816 */ /* 0x000fe2000000000b */
[----:B------:R-:W-:-:S03]  /*3a00*/  FADD R63, R63, R54 ;  /* 0x000000363f3f7221 */ /* 0x000fc60000000000 */
[----:B------:R-:W2:Y:S01]  /*3a10*/  MUFU.EX2 R21, R38 ;  /* 0x0000002600157308 */ /* 0x000ea20000000800 */
[----:B-1----:R-:W-:Y:S01]  /*3a20*/  @!P4 FMUL R41, R41, R41 ;  /* 0x000000292929c220 */ /* 0x002fe20000400000 */
[----:B------:R-:W-:-:S03]  /*3a30*/  FADD R22, R22, R63 ;  /* 0x0000003f16167221 */ /* 0x000fc60000000000 */
[----:B------:R-:W-:Y:S01]  /*3a40*/  FADD R62, R62, R41 ;  /* 0x000000293e3e7221 */ /* 0x000fe20000000000 */
[----:B------:R-:W-:Y:S02]  /*3a50*/  FADD R22, R31, R22 ;  /* 0x000000161f167221 */ /* 0x000fe40000000000 */
[----:B------:R-:W1:Y:S01]  /*3a60*/  MUFU.EX2 R20, R39 ;  /* 0x0000002700147308 */ /* 0x000e620000000800 */
[----:B---3--:R-:W-:Y:S01]  /*3a70*/  @!P2 FMUL R36, R36, R36 ;  /* 0x000000242424a220 */ /* 0x008fe20000400000 */
[----:B------:R-:W-:Y:S01]  /*3a80*/  FADD R23, R23, R62 ;  /* 0x0000003e17177221 */ /* 0x000fe20000000000 */
[----:B------:R-:W-:Y:S01]  /*3a90*/  FADD R22, R29, R22 ;  /* 0x000000161d167221 */ /* 0x000fe20000000000 */
[----:B--2---:R-:W-:Y:S01]  /*3aa0*/  @!P5 FMUL R21, R21, R21 ;  /* 0x000000151515d220 */ /* 0x004fe20000400000 */
[----:B------:R-:W-:Y:S02]  /*3ab0*/  WARPGROUP.DEPBAR.LE gsb0, 0x0 ;  /* 0x00008000000079c5 */ /* 0x000fe40000010000 */
[----:B------:R-:W-:-:S02]  /*3ac0*/  F2FP.F16.F32.PACK_AB R24, R65, R86 ;  /* 0x000000564118723e */ /* 0x000fc400000000ff */
[----:B------:R-:W-:Y:S01]  /*3ad0*/  F2FP.F16.F32.PACK_AB R26, R69, R74 ;  /* 0x0000004a451a723e */ /* 0x000fe200000000ff */
[----:B-1----:R-:W-:Y:S01]  /*3ae0*/  @!P6 FMUL R20, R20, R20 ;  /* 0x000000141414e220 */ /* 0x002fe20000400000 */
[----:B------:R-:W-:Y:S01]  /*3af0*/  F2FP.F16.F32.PACK_AB R25, R104, R71 ;  /* 0x000000476819723e */ /* 0x000fe200000000ff */
[----:B------:R-:W-:Y:S01]  /*3b00*/  FADD R69, R34, R69 ;  /* 0x0000004522457221 */ /* 0x000fe20000000000 */
[----:B------:R-:W-:Y:S01]  /*3b10*/  F2FP.F16.F32.PACK_AB R27, R48, R47 ;  /* 0x0000002f301b723e */ /* 0x000fe200000000ff */
[----:B------:R-:W-:Y:S01]  /*3b20*/  FADD R104, R83, R104 ;  /* 0x0000006853687221 */ /* 0x000fe20000000000 */
[----:B------:R-:W-:Y:S01]  /*3b30*/  FADD R34, R79, R36 ;  /* 0x000000244f227221 */ /* 0x000fe20000000000 */
[----:B------:R-:W-:Y:S01]  /*3b40*/  FADD R75, R75, R20 ;  /* 0x000000144b4b7221 */ /* 0x000fe20000000000 */
[----:B------:R-:W-:Y:S01]  /*3b50*/  WARPGROUP.ARRIVE ;  /* 0x00000000000079c5 */ /* 0x000fe20000000000 */
[----:B------:R-:W-:Y:S01]  /*3b60*/  FADD R28, R28, R69 ;  /* 0x000000451c1c7221 */ /* 0x000fe20000000000 */
[----:B------:R-:W-:Y:S01]  /*3b70*/  FADD R45, R45, R34 ;  /* 0x000000222d2d7221 */ /* 0x000fe20000000000 */
[----:B------:R-:W-:Y:S01]  /*3b80*/  FADD R33, R33, R104 ;  /* 0x0000006821217221 */ /* 0x000fe20000000000 */
[----:B------:R-:W-:Y:S01]  /*3b90*/  FADD R75, R46, R75 ;  /* 0x0000004b2e4b7221 */ /* 0x000fe20000000000 */
[----:B------:R-:W-:Y:S01]  /*3ba0*/  FADD R28, R28, R23 ;  /* 0x000000171c1c7221 */ /* 0x000fe20000000000 */
[----:B------:R-:W-:Y:S01]  /*3bb0*/  HGMMA.64x32x16.F32 R88, R24, gdesc[UR4].tnspB, R88, gsb0 ;  /* 0x4060000418587df0 */ /* 0x000fe20008000858 */
[----:B------:R-:W-:Y:S01]  /*3bc0*/  UIADD3 UR6, UR14, 0x3c0, URZ ;  /* 0x000003c00e067890 */ /* 0x000fe2000fffe03f */
[----:B------:R-:W-:Y:S01]  /*3bd0*/  FADD R45, R80, R45 ;  /* 0x0000002d502d7221 */ /* 0x000fe20000000000 */
[----:B------:R-:W-:Y:S01]  /*3be0*/  UMOV UR7, 0x80000020 ;  /* 0x8000002000077882 */ /* 0x000fe20000000000 */
[----:B------:R-:W-:Y:S01]  /*3bf0*/  FADD R12, R12, R75 ;  /* 0x0000004b0c0c7221 */ /* 0x000fe20000000000 */
[----:B------:R-:W-:Y:S01]  /*3c00*/  FADD R19, R19, R28 ;  /* 0x0000001c13137221 */ /* 0x000fe20000000000 */
[----:B------:R-:W-:-:S02]  /*3c10*/  WARPGROUP.DEPBAR.LE gsb0, 0x0 ;  /* 0x00008000000079c5 */ /* 0x000fc40000010000 */
[----:B------:R-:W1:Y:S01]  /*3c20*/  MUFU.EX2 R25, R37 ;  /* 0x0000002500197308 */ /* 0x000e620000000800 */
[----:B------:R-:W-:Y:S02]  /*3c30*/  F2FP.F16.F32.PACK_AB R24, R49, R64 ;  /* 0x000000403118723e */ /* 0x000fe400000000ff */
[----:B------:R-:W-:Y:S02]  /*3c40*/  F2FP.F16.F32.PACK_AB R26, R41, R54 ;  /* 0x00000036291a723e */ /* 0x000fe400000000ff */
[----:B------:R-:W-:Y:S01]  /*3c50*/  F2FP.F16.F32.PACK_AB R27, R20, R21 ;  /* 0x00000015141b723e */ /* 0x000fe200000000ff */
[----:B------:R-:W-:-:S04]  /*3c60*/  FADD R21, R70, R21 ;  /* 0x0000001546157221 */ /* 0x000fc80000000000 */
[----:B------:R-:W-:-:S04]  /*3c70*/  FADD R50, R50, R21 ;  /* 0x0000001532327221 */ /* 0x000fc80000000000 */
[----:B------:R-:W-:Y:S01]  /*3c80*/  FADD R50, R35, R50 ;  /* 0x0000003223327221 */ /* 0x000fe20000000000 */
[----:B-1----:R-:W-:Y:S01]  /*3c90*/  @!P1 FMUL R25, R25, R25 ;  /* 0x0000001919199220 */ /* 0x002fe20000400000 */
[----:B------:R-:W-:Y:S02]  /*3ca0*/  ISETP.GE.AND P1, PT, R13, 0x101, PT ;  /* 0x000001010d00780c */ /* 0x000fe40003f26270 */
[----:B------:R-:W-:Y:S01]  /*3cb0*/  FADD R45, R45, R50 ;  /* 0x000000322d2d7221 */ /* 0x000fe20000000000 */
[----:B------:R-:W-:Y:S01]  /*3cc0*/  FADD R13, R22, R19 ;  /* 0x00000013160d7221 */ /* 0x000fe20000000000 */
[----:B------:R-:W-:Y:S01]  /*3cd0*/  FADD R66, R66, R25 ;  /* 0x0000001942427221 */ /* 0x000fe20000000000 */
[----:B------:R-:W-:-:S03]  /*3ce0*/  F2FP.F16.F32.PACK_AB R25, R25, R36 ;  /* 0x000000241919723e */ /* 0x000fc600000000ff */
[----:B------:R-:W-:Y:S01]  /*3cf0*/  FADD R66, R51, R66 ;  /* 0x0000004233427221 */ /* 0x000fe20000000000 */
[----:B------:R-:W-:-:S03]  /*3d00*/  WARPGROUP.ARRIVE ;  /* 0x00000000000079c5 */ /* 0x000fc60000000000 */
[----:B------:R-:W-:-:S03]  /*3d10*/  FADD R33, R33, R66 ;  /* 0x0000004221217221 */ /* 0x000fc60000000000 */
[----:B------:R-:W-:Y:S01]  /*3d20*/  HGMMA.64x32x16.F32 R88, R24, gdesc[UR4].tnspB, R88, gsb0 ;  /* 0x4060000418587df0 */ /* 0x000fe20008000858 */
[----:B------:R-:W-:-:S04]  /*3d30*/  FADD R12, R33, R12 ;  /* 0x0000000c210c7221 */ /* 0x000fc80000000000 */
[----:B------:R-:W-:Y:S01]  /*3d40*/  FADD R12, R45, R12 ;  /* 0x0000000c2d0c7221 */ /* 0x000fe20000000000 */
[----:B------:R-:W-:Y:S02]  /*3d50*/  WARPGROUP.DEPBAR.LE gsb0, 0x0 ;  /* 0x00008000000079c5 */ /* 0x000fe40000010000 */
[----:B------:R1:W-:Y:S02]  /*3d60*/  SYNCS.ARRIVE.TRANS64.RED.A1T0 RZ, [R15+URZ], RZ ;  /* 0x000000ff0fff79a7 */ /* 0x0003e4000810043f */
[----:B-1----:R-:W-:Y:S01]  /*3d70*/  MOV R15, 0x2 ;  /* 0x00000002000f7802 */ /* 0x002fe20000000f00 */
[----:B------:R-:W-:Y:S06]  /*3d80*/  @!P1 BRA `(.L_x_24) ;  /* 0x0000002800f09947 */ /* 0x000fec0003800000 */
[----:B------:R-:W-:Y:S01]  /*3d90*/  IMAD.MOV.U32 R19, RZ, RZ, R17 ;  /* 0x000000ffff137224 */ /* 0x000fe200078e0011 */
[----:B------:R-:W-:Y:S01]  /*3da0*/  MOV R15, 0x2 ;  /* 0x00000002000f7802 */ /* 0x000fe20000000f00 */
[----:B------:R-:W-:Y:S01]  /*3db0*/  IMAD.MOV.U32 R21, RZ, RZ, R14 ;  /* 0x000000ffff157224 */ /* 0x000fe200078e000e */
[----:B------:R-:W-:Y:S01]  /*3dc0*/  ULDC.64 UR22, c[0x0][0x198] ;  /* 0x0000660000167ab9 */ /* 0x000fe20000000a00 */
[----:B------:R-:W-:Y:S01]  /*3dd0*/  IMAD.MOV.U32 R6, RZ, RZ, 0x1 ;  /* 0x00000001ff067424 */ /* 0x000fe200078e00ff */
[----:B------:R-:W-:Y:S01]  /*3de0*/  ULDC UR24, c[0x0][0x604] ;  /* 0x0001810000187ab9 */ /* 0x000fe20000000800 */
[----:B------:R-:W-:-:S07]  /*3df0*/  IMAD.MOV.U32 R3, RZ, RZ, RZ ;  /* 0x000000ffff037224 */ /* 0x000fce00078e00ff */
.L_x_36:
[----:B------:R-:W-:Y:S01]  /*3e00*/  LEA R17, R15, R2, 0x3 ;  /* 0x000000020f117211 */ /* 0x000fe200078e18ff */
[----:B------:R-:W-:Y:S05]  /*3e10*/  YIELD ;  /* 0x0000000000007946 */ /* 0x000fea0003800000 */
[----:B------:R-:W-:Y:S02]  /*3e20*/  SHF.L.U32 R14, R3, 0x1f, RZ ;  /* 0x0000001f030e7819 */ /* 0x000fe400000006ff */
[C---:B------:R-:W-:Y:S01]  /*3e30*/  ISETP.GT.AND P1, PT, R18.reuse, 0x2, PT ;  /* 0x000000021200780c */ /* 0x040fe20003f24270 */
[----:B------:R-:W-:Y:S01]  /*3e40*/  VIADD R18, R18, 0xffffffff ;  /* 0xffffffff12127836 */ /* 0x000fe20000000000 */
[----:B------:R-:W1:Y:S02]  /*3e50*/  SYNCS.PHASECHK.TRANS64.TRYWAIT P2, [R17+URZ+0x9000], R14 ;  /* 0x0090000e110075a7 */ /* 0x000e64000804017f */
[----:B-1----:R-:W-:Y:S09]  /*3e60*/  @!P2 BRA `(.L_x_25) ;  /* 0x000000700034a947 */ /* 0x002ff20003800000 */
.L_x_78:
[----:B------:R-:W-:Y:S05]  /*3e70*/  WARPSYNC.ALL ;  /* 0x0000000000007948 */ /* 0x000fea0003800000 */
[----:B------:R-:W-:Y:S01]  /*3e80*/  R2UR UR6, R15 ;  /* 0x000000000f0672ca */ /* 0x000fe200000e0000 */
[----:B------:R-:W-:Y:S01]  /*3e90*/  WARPGROUP.ARRIVE ;  /* 0x00000000000079c5 */ /* 0x000fe20000000000 */
[----:B------:R-:W-:Y:S01]  /*3ea0*/  UMOV UR7, 0x80000020 ;  /* 0x8000002000077882 */ /* 0x000fe20000000000 */
[----:B------:R-:W-:Y:S01]  /*3eb0*/  UMOV UR19, 0x80000020 ;  /* 0x8000002000137882 */ /* 0x000fe20000000000 */
[----:B------:R-:W-:-:S09]  /*3ec0*/  ISETP.NE.AND P2, PT, R9, RZ, PT ;  /* 0x000000ff0900720c */ /* 0x000fd20003f45270 */
[----:B------:R-:W-:-:S04]  /*3ed0*/  ULEA UR6, UR6, UR20, 0x9 ;  /* 0x0000001406067291 */ /* 0x000fc8000f8e483f */
[----:B------:R-:W-:-:S05]  /*3ee0*/  UIADD3 UR18, UR6, 0x2, URZ ;  /* 0x0000000206127890 */ /* 0x000fca000fffe03f */
[----:B------:R-:W-:Y:S03]  /*3ef0*/  HGMMA.64x128x16.F32 R24, gdesc[UR4], RZ, !UPT, gsb0 ;  /* 0x01e00000041879f0 */ /* 0x000fe6000c0008ff */
[----:B------:R-:W-:Y:S02]  /*3f00*/  WARPGROUP.DEPBAR.LE gsb0, 0x0 ;  /* 0x00008000000079c5 */ /* 0x000fe40000010000 */
[----:B------:R-:W-:-:S07]  /*3f10*/  WARPGROUP.ARRIVE ;  /* 0x00000000000079c5 */ /* 0x000fce0000000000 */
[----:B------:R-:W-:Y:S03]  /*3f20*/  HGMMA.64x128x16.F32 R24, gdesc[UR16], R24, gsb0 ;  /* 0x01e00000101879f0 */ /* 0x000fe60008000818 */
[----:B------:R-:W-:Y:S02]  /*3f30*/  WARPGROUP.DEPBAR.LE gsb0, 0x0 ;  /* 0x00008000000079c5 */ /* 0x000fe40000010000 */
[----:B------:R-:W-:Y:S05]  /*3f40*/  @P2 BRA `(.L_x_26) ;  /* 0x0000000000842947 */ /* 0x000fea0003800000 */
[----:B------:R-:W-:-:S13]  /*3f50*/  ISETP.LT.OR P3, PT, R7, 0x1, !P0 ;  /* 0x000000010700780c */ /* 0x000fda0004761670 */
[----:B------:R-:W-:Y:S05]  /*3f60*/  @P3 BRA `(.L_x_27) ;  /* 0x0000000000783947 */ /* 0x000fea0003800000 */
[----:B-1----:R-:W-:Y:S01]  /*3f70*/  IMAD R14, R5, 0x8, R2 ;  /* 0x00000008050e7824 */ /* 0x002fe200078e0202 */
[----:B------:R-:W-:Y:S02]  /*3f80*/  SHF.L.U32 R17, R4, 0x1f, RZ ;  /* 0x0000001f04117819 */ /* 0x000fe400000006ff */
[----:B------:R-:W-:Y:S02]  /*3f90*/  ISETP.NE.AND P4, PT, R0, RZ, PT ;  /* 0x000000ff0000720c */ /* 0x000fe40003f85270 */
[----:B------:R-:W1:Y:S02]  /*3fa0*/  SYNCS.PHASECHK.TRANS64.TRYWAIT P3, [R14+URZ+0x9020], R17 ;  /* 0x009020110e0075a7 */ /* 0x000e64000806017f */
[----:B-1----:R-:W-:Y:S09]  /*3fb0*/  @!P3 BRA `(.L_x_28) ;  /* 0x0000006c00f4b947 */ /* 0x002ff20003800000 */
.L_x_79:
[----:B------:R-:W-:Y:S05]  /*3fc0*/  @P4 BRA `(.L_x_29) ;  /* 0x0000000000144947 */ /* 0x000fea0003800000 */
[----:B------:R-:W-:Y:S02]  /*3fd0*/  LOP3.LUT P3, RZ, R16, 0x1f, RZ, 0xc0, !PT ;  /* 0x0000001f10ff7812 */ /* 0x000fe4000786c0ff */
[----:B-1----:R-:W-:-:S04]  /*3fe0*/  MOV R17, 0x2000 ;  /* 0x0000200000117802 */ /* 0x002fc80000000f00 */
[----:B------:R2:W-:Y:S07]  /*3ff0*/  SYNCS.ARRIVE.TRANS64 RZ, [R14+URZ+0x9000], R17 ;  /* 0x009000110eff79a7 */ /* 0x0005ee000800003f */
[----:B------:R-:W-:Y:S05]  /*4000*/  @!P3 BRA `(.L_x_29) ;  /* 0x000000000004b947 */ /* 0x000fea0003800000 */
[----:B------:R-:W-:Y:S01]  /*4010*/  BPT.TRAP 0x1 ;  /* 0x000000040000795c */ /* 0x000fe20000300000 */
.L_x_29:
[----:B-12---:R-:W-:Y:S01]  /*4020*/  IMAD R17, R5, 0x2000, R2 ;  /* 0x0000200005117824 */ /* 0x006fe200078e0202 */
[----:B------:R-:W-:Y:S01]  /*4030*/  R2UR UR35, R8 ;  /* 0x00000000082372ca */ /* 0x000fe200000e0000 */
[----:B------:R-:W-:Y:S01]  /*4040*/  UIADD3 UR6, UP0, UR22, 0x1f0, URZ ;  /* 0x000001f016067890 */ /* 0x000fe2000ff1e03f */
[----:B------:R-:W-:Y:S01]  /*4050*/  R2UR UR33, R14 ;  /* 0x000000000e2172ca */ /* 0x000fe200000e0000 */
[----:B------:R-:W-:Y:S01]  /*4060*/  UMOV UR8, 0x0 ;  /* 0x0000000000087882 */ /* 0x000fe20000000000 */
[----:B------:R-:W-:Y:S01]  /*4070*/  R2UR UR32, R17 ;  /* 0x00000000112072ca */ /* 0x000fe200000e0000 */
[----:B------:R-:W-:Y:S01]  /*4080*/  UIADD3.X UR7, URZ, UR23, URZ, UP0, !UPT ;  /* 0x000000173f077290 */ /* 0x000fe200087fe43f */
[----:B------:R-:W-:Y:S01]  /*4090*/  VIADD R5, R5, 0x1 ;  /* 0x0000000105057836 */ /* 0x000fe20000000000 */
[----:B------:R-:W-:Y:S01]  /*40a0*/  UMOV UR9, 0x10000000 ;  /* 0x1000000000097882 */ /* 0x000fe20000000000 */
[----:B------:R-:W-:-:S03]  /*40b0*/  UMOV UR34, URZ ;  /* 0x0000003f00227c82 */ /* 0x000fc60008000000 */
[C---:B------:R-:W-:Y:S02]  /*40c0*/  ISETP.NE.AND P3, PT, R5.reuse, 0x4, PT ;  /* 0x000000040500780c */ /* 0x040fe40003f65270 */
[----:B------:R-:W-:Y:S02]  /*40d0*/  USHF.L.U32 UR35, UR35, 0x7, URZ ;  /* 0x0000000723237899 */ /* 0x000fe4000800063f */
[----:B------:R-:W-:Y:S01]  /*40e0*/  UIADD3 UR33, UR33, 0x9000, URZ ;  /* 0x0000900021217890 */ /* 0x000fe2000fffe03f */
[----:B------:R-:W-:Y:S01]  /*40f0*/  SEL R17, RZ, 0x1, P3 ;  /* 0x00000001ff117807 */ /* 0x000fe20001800000 */
[----:B------:R-:W-:Y:S01]  /*4100*/  UIADD3 UR32, UR32, 0x1000, URZ ;  /* 0x0000100020207890 */ /* 0x000fe2000fffe03f */
[----:B------:R-:W-:Y:S02]  /*4110*/  SEL R5, R5, RZ, P3 ;  /* 0x000000ff05057207 */ /* 0x000fe40001800000 */
[----:B------:R-:W-:-:S06]  /*4120*/  LOP3.LUT R4, R4, R17, RZ, 0x3c, !PT ;  /* 0x0000001104047212 */ /* 0x000fcc00078e3cff */
[----:B------:R2:W-:Y:S02]  /*4130*/  UTMALDG.4D [UR32], [UR6], desc[UR8] ;  /* 0x00000820060075b4 */ /* 0x0005e40008019000 */
[----:B--2---:R-:W-:Y:S01]  /*4140*/  NOP ;  /* 0x0000000000007918 */ /* 0x004fe20000000000 */
.L_x_27:
[----:B------:R-:W-:-:S07]  /*4150*/  IADD3 R7, R7, -0x1, RZ ;  /* 0xffffffff07077810 */ /* 0x000fce0007ffe0ff */
.L_x_26:
[----:B------:R-:W-:Y:S01]  /*4160*/  VIADD R15, R15, 0x1 ;  /* 0x000000010f0f7836 */ /* 0x000fe20000000000 */
[----:B------:R-:W-:Y:S05]  /*4170*/  WARPSYNC.ALL ;  /* 0x0000000000007948 */ /* 0x000fea0003800000 */
[----:B------:R-:W-:-:S04]  /*4180*/  ISETP.NE.AND P3, PT, R15, 0x4, PT ;  /* 0x000000040f00780c */ /* 0x000fc80003f65270 */
[----:B-1----:R-:W-:Y:S02]  /*4190*/  SEL R14, RZ, 0x1, P3 ;  /* 0x00000001ff0e7807 */ /* 0x002fe40001800000 */
[----:B------:R-:W-:Y:S02]  /*41a0*/  SEL R15, R15, RZ, P3 ;  /* 0x000000ff0f0f7207 */ /* 0x000fe40001800000 */
[----:B------:R-:W-:Y:S02]  /*41b0*/  LOP3.LUT R3, R3, R14, RZ, 0x3c, !PT ;  /* 0x0000000e03037212 */ /* 0x000fe400078e3cff */
[----:B------:R-:W-:Y:S02]  /*41c0*/  FMNMX R14, R24, R19, !PT ;  /* 0x00000013180e7209 */ /* 0x000fe40007800000 */
[----:B------:R-:W-:Y:S02]  /*41d0*/  FMNMX R20, R26, R21, !PT ;  /* 0x000000151a147209 */ /* 0x000fe40007800000 */
[----:B------:R-:W-:-:S02]  /*41e0*/  FMNMX R17, R25, R14, !PT ;  /* 0x0000000e19117209 */ /* 0x000fc40007800000 */
[----:B------:R-:W-:Y:S02]  /*41f0*/  FMNMX R23, R27, R20, !PT ;  /* 0x000000141b177209 */ /* 0x000fe40007800000 */
[----:B------:R-:W-:Y:S02]  /*4200*/  FMNMX R14, R28, R17, !PT ;  /* 0x000000111c0e7209 */ /* 0x000fe40007800000 */
[----:B------:R-:W-:Y:S02]  /*4210*/  FMNMX R20, R30, R23, !PT ;  /* 0x000000171e147209 */ /* 0x000fe40007800000 */
        /* <DEDUP_REMOVED lines=53> */
[----:B------:R-:W-:Y:S02]  /*4570*/  LEA R108, R15, R2, 0x3 ;  /* 0x000000020f6c7211 */ /* 0x000fe400078e18ff */
[----:B------:R-:W-:Y:S02]  /*4580*/  FMNMX R14, R84, R17, !PT ;  /* 0x00000011540e7209 */ /* 0x000fe40007800000 */
[----:B------:R-:W-:Y:S02]  /*4590*/  FMNMX R17, R83, R20, !PT ;  /* 0x0000001453117209 */ /* 0x000fe40007800000 */
[----:B------:R-:W-:-:S02]  /*45a0*/  FMNMX R20, R85, R14, !PT ;  /* 0x0000000e55147209 */ /* 0x000fc40007800000 */
[----:B------:R-:W-:-:S03]  /*45b0*/  FMNMX R14, R86, R17, !PT ;  /* 0x00000011560e7209 */ /* 0x000fc60007800000 */
[----:B------:R-:W1:Y:S01]  /*45c0*/  SHFL.BFLY PT, R17, R20, 0x1, 0x1f ;  /* 0x0c201f0014117f89 */ /* 0x000e6200000e0000 */
[----:B------:R-:W-:-:S05]  /*45d0*/  FMNMX R22, R87, R14, !PT ;  /* 0x0000000e57167209 */ /* 0x000fca0007800000 */
[----:B------:R-:W2:Y:S01]  /*45e0*/  SHFL.BFLY PT, R105, R22, 0x1, 0x1f ;  /* 0x0c201f0016697f89 */ /* 0x000ea200000e0000 */
[----:B-1----:R-:W-:Y:S01]  /*45f0*/  FMNMX R23, R20, R17, !PT ;  /* 0x0000001114177209 */ /* 0x002fe20007800000 */
[----:B------:R-:W-:-:S04]  /*4600*/  IMAD R20, R6, 0x8, R11 ;  /* 0x0000000806147824 */ /* 0x000fc800078e020b */
[----:B------:R-:W1:Y:S01]  /*4610*/  SHFL.BFLY PT, R14, R23, 0x2, 0x1f ;  /* 0x0c401f00170e7f89 */ /* 0x000e6200000e0000 */
[----:B--2---:R-:W-:Y:S02]  /*4620*/  FMNMX R105, R22, R105, !PT ;  /* 0x0000006916697209 */ /* 0x004fe40007800000 */
[----:B------:R-:W-:-:S03]  /*4630*/  PRMT R20, RZ, 0x654, R20 ;  /* 0x00000654ff147816 */ /* 0x000fc60000000014 */
[----:B------:R-:W2:Y:S01]  /*4640*/  SHFL.BFLY PT, R104, R105, 0x2, 0x1f ;  /* 0x0c401f0069687f89 */ /* 0x000ea200000e0000 */
[----:B------:R3:W-:Y:S01]  /*4650*/  SYNCS.ARRIVE.TRANS64.RED.A1T0 RZ, [R20+URZ], RZ ;  /* 0x000000ff14ff79a7 */ /* 0x0007e2000810043f */
[----:B-1----:R-:W-:Y:S02]  /*4660*/  FMNMX R17, R23, R14, !PT ;  /* 0x0000000e17117209 */ /* 0x002fe40007800000 */
[----:B------:R-:W-:Y:S02]  /*4670*/  SHF.L.U32 R23, R3, 0x1f, RZ ;  /* 0x0000001f03177819 */ /* 0x000fe400000006ff */
[----:B------:R-:W-:Y:S02]  /*4680*/  FSETP.NEU.AND P3, PT, R17, -INF , PT ;  /* 0xff8000001100780b */ /* 0x000fe40003f6d000 */
[----:B--2---:R-:W-:Y:S01]  /*4690*/  FMNMX R14, R105, R104, !PT ;  /* 0x00000068690e7209 */ /* 0x004fe20007800000 */
[----:B------:R-:W1:Y:S01]  /*46a0*/  SYNCS.PHASECHK.TRANS64.TRYWAIT P5, [R108+URZ+0x9000], R23 ;  /* 0x009000176c0075a7 */ /* 0x000e6200080a017f */
[----:B------:R-:W-:-:S02]  /*46b0*/  FSEL R104, R17, RZ, P3 ;  /* 0x000000ff11687208 */ /* 0x000fc40001800000 */
[----:B------:R-:W-:-:S03]  /*46c0*/  FSETP.NEU.AND P3, PT, R14, -INF , PT ;  /* 0xff8000000e00780b */ /* 0x000fc60003f6d000 */
[----:B------:R-:W-:Y:S01]  /*46d0*/  FADD R19, -R104, R19 ;  /* 0x0000001368137221 */ /* 0x000fe20000000100 */
[----:B------:R-:W-:-:S03]  /*46e0*/  FSEL R106, R14, RZ, P3 ;  /* 0x000000ff0e6a7208 */ /* 0x000fc60001800000 */
[----:B------:R-:W-:Y:S02]  /*46f0*/  FMUL R22, R19, UR24 ;  /* 0x0000001813167c20 */ /* 0x000fe40008400000 */
[----:B------:R-:W-:-:S03]  /*4700*/  FADD R19, -R106, R21 ;  /* 0x000000156a137221 */ /* 0x000fc60000000100 */
[----:B------:R-:W-:Y:S01]  /*4710*/  FSETP.GEU.AND P3, PT, R22, -126, PT ;  /* 0xc2fc00001600780b */ /* 0x000fe20003f6e000 */
[----:B------:R-:W-:Y:S01]  /*4720*/  FMUL R21, R19, UR24 ;  /* 0x0000001813157c20 */ /* 0x000fe20008400000 */
[----:B------:R-:W-:-:S04]  /*4730*/  FMUL R19, R106, UR24 ;  /* 0x000000186a137c20 */ /* 0x000fc80008400000 */
[----:B------:R-:W-:Y:S01]  /*4740*/  FSETP.GEU.AND P4, PT, R21, -126, PT ;  /* 0xc2fc00001500780b */ /* 0x000fe20003f8e000 */
[--C-:B------:R-:W-:Y:S01]  /*4750*/  FFMA R26, R26, UR24, -R19.reuse ;  /* 0x000000181a1a7c23 */ /* 0x100fe20008000813 */
[----:B------:R-:W-:-:S04]  /*4760*/  FFMA R27, R27, UR24, -R19 ;  /* 0x000000181b1b7c23 */ /* 0x000fc80008000813 */
[----:B------:R-:W-:Y:S01]  /*4770*/  FSETP.GEU.AND P6, PT, R26, -126, PT ;  /* 0xc2fc00001a00780b */ /* 0x000fe20003fce000 */
[----:B------:R-:W-:-:S06]  /*4780*/  @!P3 FMUL R22, R22, 0.5 ;  /* 0x3f0000001616b820 */ /* 0x000fcc0000400000 */
[----:B------:R-:W-:Y:S01]  /*4790*/  @!P4 FMUL R21, R21, 0.5 ;  /* 0x3f0000001515c820 */ /* 0x000fe20000400000 */
[----:B------:R-:W2:Y:S08]  /*47a0*/  MUFU.EX2 R22, R22 ;  /* 0x0000001600167308 */ /* 0x000eb00000000800 */
[----:B------:R-:W4:Y:S01]  /*47b0*/  MUFU.EX2 R21, R21 ;  /* 0x0000001500157308 */ /* 0x000f220000000800 */
[----:B-1-3--:R-:W-:Y:S05]  /*47c0*/  @!P5 BRA `(.L_x_30) ;  /* 0x000000680004d947 */ /* 0x00afea0003800000 */
.L_x_80:
[--C-:B------:R-:W-:Y:S01]  /*47d0*/  FFMA R106, R30, UR24, -R19.reuse ;  /* 0x000000181e6a7c23 */ /* 0x100fe20008000813 */
[----:B--2---:R-:W-:Y:S01]  /*47e0*/  @!P3 FMUL R22, R22, R22 ;  /* 0x000000161616b220 */ /* 0x004fe20000400000 */
[--C-:B------:R-:W-:Y:S01]  /*47f0*/  FFMA R107, R31, UR24, -R19.reuse ;  /* 0x000000181f6b7c23 */ /* 0x100fe20008000813 */
[----:B------:R-:W-:Y:S01]  /*4800*/  @!P6 FMUL R26, R26, 0.5 ;  /* 0x3f0000001a1ae820 */ /* 0x000fe20000400000 */
[----:B------:R-:W-:Y:S01]  /*4810*/  FMUL R20, R104, UR24 ;  /* 0x0000001868147c20 */ /* 0x000fe20008400000 */
[----:B------:R-:W-:Y:S01]  /*4820*/  FSETP.GEU.AND P3, PT, R106, -126, PT ;  /* 0xc2fc00006a00780b */ /* 0x000fe20003f6e000 */
[----:B----4-:R-:W-:Y:S01]  /*4830*/  @!P4 FMUL R21, R21, R21 ;  /* 0x000000151515c220 */ /* 0x010fe20000400000 */
[----:B------:R2:W3:Y:S01]  /*4840*/  MUFU.EX2 R30, R26 ;  /* 0x0000001a001e7308 */ /* 0x0004e20000000800 */
[----:B------:R-:W-:Y:S01]  /*4850*/  FSETP.GEU.AND P5, PT, R27, -126, PT ;  /* 0xc2fc00001b00780b */ /* 0x000fe20003fae000 */
[--C-:B------:R-:W-:Y:S01]  /*4860*/  FFMA R24, R24, UR24, -R20.reuse ;  /* 0x0000001818187c23 */ /* 0x100fe20008000814 */
[----:B------:R-:W-:Y:S01]  /*4870*/  FSETP.GEU.AND P4, PT, R107, -126, PT ;  /* 0xc2fc00006b00780b */ /* 0x000fe20003f8e000 */
[--C-:B------:R-:W-:Y:S01]  /*4880*/  FFMA R25, R25, UR24, -R20.reuse ;  /* 0x0000001819197c23 */ /* 0x100fe20008000814 */
[--C-:B------:R-:W-:Y:S01]  /*4890*/  FFMA R38, R38, UR24, -R19.reuse ;  /* 0x0000001826267c23 */ /* 0x100fe20008000813 */
[--C-:B------:R-:W-:Y:S01]  /*48a0*/  FFMA R29, R29, UR24, -R20.reuse ;  /* 0x000000181d1d7c23 */ /* 0x100fe20008000814 */
[--C-:B------:R-:W-:Y:S01]  /*48b0*/  FFMA R39, R39, UR24, -R19.reuse ;  /* 0x0000001827277c23 */ /* 0x100fe20008000813 */
[--C-:B-1----:R-:W-:Y:S01]  /*48c0*/  FFMA R108, R46, UR24, -R19.reuse ;  /* 0x000000182e6c7c23 */ /* 0x102fe20008000813 */
[--C-:B--2---:R-:W-:Y:S01]  /*48d0*/  FFMA R26, R28, UR24, -R20.reuse ;  /* 0x000000181c1a7c23 */ /* 0x104fe20008000814 */
[--C-:B------:R-:W-:Y:S01]  /*48e0*/  FFMA R109, R47, UR24, -R19.reuse ;  /* 0x000000182f6d7c23 */ /* 0x100fe20008000813 */
[----:B------:R-:W-:Y:S01]  /*48f0*/  @!P3 FMUL R106, R106, 0.5 ;  /* 0x3f0000006a6ab820 */ /* 0x000fe20000400000 */
[----:B------:R-:W-:Y:S01]  /*4900*/  R2UR UR6, R15 ;  /* 0x000000000f0672ca */ /* 0x000fe200000e0000 */
[----:B------:R-:W-:Y:S01]  /*4910*/  FMUL R88, R88, R22 ;  /* 0x0000001658587220 */ /* 0x000fe20000400000 */
[----:B------:R-:W-:Y:S01]  /*4920*/  @!P5 FMUL R27, R27, 0.5 ;  /* 0x3f0000001b1bd820 */ /* 0x000fe20000400000 */
[----:B------:R-:W1:Y:S01]  /*4930*/  MUFU.EX2 R31, R106 ;  /* 0x0000006a001f7308 */ /* 0x000e620000000800 */
[----:B------:R-:W-:Y:S01]  /*4940*/  @!P4 FMUL R107, R107, 0.5 ;  /* 0x3f0000006b6bc820 */ /* 0x000fe20000400000 */
[----:B---3--:R-:W-:Y:S01]  /*4950*/  @!P6 FMUL R30, R30, R30 ;  /* 0x0000001e1e1ee220 */ /* 0x008fe20000400000 */
[----:B------:R-:W-:Y:S01]  /*4960*/  FSETP.GEU.AND P6, PT, R24, -126, PT ;  /* 0xc2fc00001800780b */ /* 0x000fe20003fce000 */
[-C--:B------:R-:W-:Y:S01]  /*4970*/  FMUL R89, R89, R22.reuse ;  /* 0x0000001659597220 */ /* 0x080fe20000400000 */
[-C--:B------:R-:W-:Y:S01]  /*4980*/  FMUL R92, R92, R22.reuse ;  /* 0x000000165c5c7220 */ /* 0x080fe20000400000 */
[-C--:B------:R-:W-:Y:S01]  /*4990*/  FMUL R93, R93, R22.reuse ;  /* 0x000000165d5d7220 */ /* 0x080fe20000400000 */
[-C--:B------:R-:W-:Y:S01]  /*49a0*/  FMUL R96, R96, R22.reuse ;  /* 0x0000001660607220 */ /* 0x080fe20000400000 */
[----:B------:R2:W3:Y:S01]  /*49b0*/  MUFU.EX2 R23, R27 ;  /* 0x0000001b00177308 */ /* 0x0004e20000000800 */
[-C--:B------:R-:W-:Y:S01]  /*49c0*/  FMUL R97, R97, R22.reuse ;  /* 0x0000001661617220 */ /* 0x080fe20000400000 */
[-C--:B------:R-:W-:Y:S01]  /*49d0*/  FMUL R100, R100, R22.reuse ;  /* 0x0000001664647220 */ /* 0x080fe20000400000 */
[----:B------:R-:W-:Y:S01]  /*49e0*/  FMUL R101, R101, R22 ;  /* 0x0000001665657220 */ /* 0x000fe20000400000 */
[-C--:B------:R-:W-:Y:S01]  /*49f0*/  FMUL R90, R90, R21.reuse ;  /* 0x000000155a5a7220 */ /* 0x080fe20000400000 */
[-C--:B------:R-:W-:Y:S01]  /*4a00*/  FMUL R91, R91, R21.reuse ;  /* 0x000000155b5b7220 */ /* 0x080fe20000400000 */
[-C--:B------:R-:W-:Y:S01]  /*4a10*/  FMUL R94, R94, R21.reuse ;  /* 0x000000155e5e7220 */ /* 0x080fe20000400000 */
[----:B------:R-:W-:Y:S01]  /*4a20*/  FMUL R95, R95, R21 ;  /* 0x000000155f5f7220 */ /* 0x000fe20000400000 */
[----:B------:R-:W-:Y:S01]  /*4a30*/  @!P6 FMUL R24, R24, 0.5 ;  /* 0x3f0000001818e820 */ /* 0x000fe20000400000 */
[----:B-1----:R-:W-:Y:S01]  /*4a40*/  @!P3 FMUL R31, R31, R31 ;  /* 0x0000001f1f1fb220 */ /* 0x002fe20000400000 */
[----:B------:R-:W-:Y:S01]  /*4a50*/  FSETP.GEU.AND P3, PT, R26, -126, PT ;  /* 0xc2fc00001a00780b */ /* 0x000fe20003f6e000 */
[--C-:B--2---:R-:W-:Y:S01]  /*4a60*/  FFMA R27, R34, UR24, -R19.reuse ;  /* 0x00000018221b7c23 */ /* 0x104fe20008000813 */
[----:B------:R1:W2:Y:S01]  /*4a70*/  MUFU.EX2 R105, R24 ;  /* 0x0000001800697308 */ /* 0x0002a20000000800 */
[-C--:B------:R-:W-:Y:S01]  /*4a80*/  FMUL R98, R98, R21.reuse ;  /* 0x0000001562627220 */ /* 0x080fe20000400000 */
[-C--:B------:R-:W-:Y:S01]  /*4a90*/  FMUL R99, R99, R21.reuse ;  /* 0x0000001563637220 */ /* 0x080fe20000400000 */
[-C--:B------:R-:W-:Y:S01]  /*4aa0*/  FMUL R102, R102, R21.reuse ;  /* 0x0000001566667220 */ /* 0x080fe20000400000 */
[----:B------:R-:W-:Y:S01]  /*4ab0*/  FMUL R103, R103, R21 ;  /* 0x0000001567677220 */ /* 0x000fe20000400000 */
[----:B---3--:R-:W-:Y:S01]  /*4ac0*/  @!P5 FMUL R23, R23, R23 ;  /* 0x000000171717d220 */ /* 0x008fe20000400000 */
[----:B------:R-:W-:Y:S01]  /*4ad0*/  FSETP.GEU.AND P5, PT, R25, -126, PT ;  /* 0xc2fc00001900780b */ /* 0x000fe20003fae000 */
[----:B------:R-:W-:Y:S01]  /*4ae0*/  ULEA UR6, UR6, UR14, 0x9 ;  /* 0x0000000e06067291 */ /* 0x000fe2000f8e483f */
[----:B------:R3:W4:Y:S01]  /*4af0*/  MUFU.EX2 R104, R107 ;  /* 0x0000006b00687308 */ /* 0x0007220000000800 */
[--C-:B-1----:R-:W-:Y:S01]  /*4b00*/  FFMA R24, R32, UR24, -R20.reuse ;  /* 0x0000001820187c23 */ /* 0x102fe20008000814 */
[----:B------:R-:W-:Y:S01]  /*4b10*/  UMOV UR7, 0x80000020 ;  /* 0x8000002000077882 */ /* 0x000fe20000000000 */
[----:B------:R-:W-:Y:S01]  /*4b20*/  @!P3 FMUL R26, R26, 0.5 ;  /* 0x3f0000001a1ab820 */ /* 0x000fe20000400000 */
[--C-:B------:R-:W-:Y:S01]  /*4b30*/  FFMA R51, R51, UR24, -R19.reuse ;  /* 0x0000001833337c23 */ /* 0x100fe20008000813 */
[----:B------:R-:W-:Y:S01]  /*4b40*/  UIADD3 UR8, UR6, 0x40, URZ ;  /* 0x0000004006087890 */ /* 0x000fe2000fffe03f */
[--C-:B------:R-:W-:Y:S01]  /*4b50*/  FFMA R62, R62, UR24, -R19.reuse ;  /* 0x000000183e3e7c23 */ /* 0x100fe20008000813 */
[----:B------:R-:W-:Y:S01]  /*4b60*/  UMOV UR11, 0x80000020 ;  /* 0x80000020000b7882 */ /* 0x000fe20000000000 */
[----:B------:R1:W5:Y:S01]  /*4b70*/  MUFU.EX2 R34, R26 ;  /* 0x0000001a00227308 */ /* 0x0003620000000800 */
[----:B--2---:R-:W-:Y:S01]  /*4b80*/  @!P6 FMUL R105, R105, R105 ;  /* 0x000000696969e220 */ /* 0x004fe20000400000 */
[----:B------:R-:W-:Y:S01]  /*4b90*/  FSETP.GEU.AND P6, PT, R27, -126, PT ;  /* 0xc2fc00001b00780b */ /* 0x000fe20003fce000 */
[----:B------:R-:W-:Y:S01]  /*4ba0*/  @!P5 FMUL R25, R25, 0.5 ;  /* 0x3f0000001919d820 */ /* 0x000fe20000400000 */
[--C-:B---3--:R-:W-:Y:S01]  /*4bb0*/  FFMA R107, R35, UR24, -R19.reuse ;  /* 0x00000018236b7c23 */ /* 0x108fe20008000813 */
[----:B------:R-:W-:Y:S01]  /*4bc0*/  UMOV UR10, UR8 ;  /* 0x00000008000a7c82 */ /* 0x000fe20008000000 */
[----:B------:R-:W-:Y:S01]  /*4bd0*/  UIADD3 UR8, UR6, 0x80, URZ ;  /* 0x0000008006087890 */ /* 0x000fe2000fffe03f */
[--C-:B------:R-:W-:Y:S01]  /*4be0*/  FFMA R66, R66, UR24, -R19.reuse ;  /* 0x0000001842427c23 */ /* 0x100fe20008000813 */
[----:B------:R2:W3:Y:S01]  /*4bf0*/  MUFU.EX2 R106, R25 ;  /* 0x00000019006a7308 */ /* 0x0004e20000000800 */
[----:B----4-:R-:W-:Y:S01]  /*4c00*/  @!P4 FMUL R104, R104, R104 ;  /* 0x000000686868c220 */ /* 0x010fe20000400000 */
[----:B------:R-:W-:Y:S01]  /*4c10*/  FSETP.GEU.AND P4, PT, R29, -126, PT ;  /* 0xc2fc00001d00780b */ /* 0x000fe20003f8e000 */
[--C-:B-1----:R-:W-:Y:S01]  /*4c20*/  FFMA R26, R36, UR24, -R20.reuse ;  /* 0x00000018241a7c23 */ /* 0x102fe20008000814 */
[--C-:B------:R-:W-:Y:S01]  /*4c30*/  FFMA R65, R65, UR24, -R20.reuse ;  /* 0x0000001841417c23 */ /* 0x100fe20008000814 */
[--C-:B------:R-:W-:Y:S01]  /*4c40*/  FFMA R68, R68, UR24, -R20.reuse ;  /* 0x0000001844447c23 */ /* 0x100fe20008000814 */
[--C-:B------:R-:W-:Y:S01]  /*4c50*/  FFMA R69, R69, UR24, -R20.reuse ;  /* 0x0000001845457c23 */ /* 0x100fe20008000814 */
[----:B------:R-:W-:Y:S01]  /*4c60*/  @!P6 FMUL R27, R27, 0.5 ;  /* 0x3f0000001b1be820 */ /* 0x000fe20000400000 */
[--C-:B------:R-:W-:Y:S01]  /*4c70*/  FFMA R74, R74, UR24, -R19.reuse ;  /* 0x000000184a4a7c23 */ /* 0x100fe20008000813 */
[----:B-----5:R-:W-:Y:S01]  /*4c80*/  @!P3 FMUL R34, R34, R34 ;  /* 0x000000222222b220 */ /* 0x020fe20000400000 */
[----:B------:R-:W-:Y:S01]  /*4c90*/  FSETP.GEU.AND P3, PT, R38, -126, PT ;  /* 0xc2fc00002600780b */ /* 0x000fe20003f6e000 */
[----:B------:R1:W4:Y:S01]  /*4ca0*/  MUFU.EX2 R28, R27 ;  /* 0x0000001b001c7308 */ /* 0x0003220000000800 */
[--C-:B--2---:R-:W-:Y:S01]  /*4cb0*/  FFMA R25, R33, UR24, -R20.reuse ;  /* 0x0000001821197c23 */ /* 0x104fe20008000814 */
[--C-:B------:R-:W-:Y:S01]  /*4cc0*/  FFMA R75, R75, UR24, -R19.reuse ;  /* 0x000000184b4b7c23 */ /* 0x100fe20008000813 */
[--C-:B------:R-:W-:Y:S01]  /*4cd0*/  FFMA R78, R78, UR24, -R19.reuse ;  /* 0x000000184e4e7c23 */ /* 0x100fe20008000813 */
[----:B------:R-:W-:Y:S01]  /*4ce0*/  @!P4 FMUL R29, R29, 0.5 ;  /* 0x3f0000001d1dc820 */ /* 0x000fe20000400000 */
[--C-:B------:R-:W-:Y:S01]  /*4cf0*/  FFMA R79, R79, UR24, -R19.reuse ;  /* 0x000000184f4f7c23 */ /* 0x100fe20008000813 */
[----:B---3--:R-:W-:Y:S01]  /*4d00*/  @!P5 FMUL R106, R106, R106 ;  /* 0x0000006a6a6ad220 */ /* 0x008fe20000400000 */
[----:B------:R-:W-:Y:S01]  /*4d10*/  FSETP.GEU.AND P5, PT, R107, -126, PT ;  /* 0xc2fc00006b00780b */ /* 0x000fe20003fae000 */
[----:B------:R-:W2:Y:S01]  /*4d20*/  MUFU.EX2 R35, R29 ;  /* 0x0000001d00237308 */ /* 0x000ea20000000800 */
[----:B-1----:R-:W-:Y:S01]  /*4d30*/  FFMA R27, R37, UR24, -R20 ;  /* 0x00000018251b7c23 */ /* 0x002fe20008000814 */
[----:B------:R-:W-:Y:S01]  /*4d40*/  FFMA R12, R21, R12, R30 ;  /* 0x0000000c150c7223 */ /* 0x000fe2000000001e */
[--C-:B------:R-:W-:Y:S01]  /*4d50*/  FFMA R21, R73, UR24, -R20.reuse ;  /* 0x0000001849157c23 */ /* 0x100fe20008000814 */
[----:B------:R-:W-:Y:S01]  /*4d60*/  @!P3 FMUL R38, R38, 0.5 ;  /* 0x3f0000002626b820 */ /* 0x000fe20000400000 */
[----:B------:R-:W-:Y:S01]  /*4d70*/  FFMA R83, R83, UR24, -R19 ;  /* 0x0000001853537c23 */ /* 0x000fe20008000813 */
[----:B------:R-:W-:Y:S01]  /*4d80*/  FADD R12, R12, R23 ;  /* 0x000000170c0c7221 */ /* 0x000fe20000000000 */
[----:B------:R-:W-:Y:S01]  /*4d90*/  FFMA R82, R82, UR24, -R19 ;  /* 0x0000001852527c23 */ /* 0x000fe20008000813 */
[----:B------:R-:W1:Y:S01]  /*4da0*/  MUFU.EX2 R32, R38 ;  /* 0x0000002600207308 */ /* 0x000e620000000800 */
[----:B----4-:R-:W-:Y:S01]  /*4db0*/  @!P6 FMUL R28, R28, R28 ;  /* 0x0000001c1c1ce220 */ /* 0x010fe20000400000 */
[----:B------:R-:W-:Y:S01]  /*4dc0*/  FSETP.GEU.AND P6, PT, R24, -126, PT ;  /* 0xc2fc00001800780b */ /* 0x000fe20003fce000 */
[--C-:B------:R-:W-:Y:S01]  /*4dd0*/  FFMA R81, R81, UR24, -R20.reuse ;  /* 0x0000001851517c23 */ /* 0x100fe20008000814 */
[----:B------:R-:W-:Y:S01]  /*4de0*/  @!P5 FMUL R107, R107, 0.5 ;  /* 0x3f0000006b6bd820 */ /* 0x000fe20000400000 */
[--C-:B------:R-:W-:Y:S01]  /*4df0*/  FFMA R85, R85, UR24, -R20.reuse ;  /* 0x0000001855557c23 */ /* 0x100fe20008000814 */
[----:B------:R-:W-:Y:S01]  /*4e00*/  FFMA R80, R80, UR24, -R20 ;  /* 0x0000001850507c23 */ /* 0x000fe20008000814 */
[----:B------:R-:W-:Y:S01]  /*4e10*/  VIADD R6, R6, 0x1 ;  /* 0x0000000106067836 */ /* 0x000fe20000000000 */
[----:B------:R3:W4:Y:S01]  /*4e20*/  MUFU.EX2 R29, R107 ;  /* 0x0000006b001d7308 */ /* 0x0007220000000800 */
[----:B--2---:R-:W-:Y:S01]  /*4e30*/  @!P4 FMUL R35, R35, R35 ;  /* 0x000000232323c220 */ /* 0x004fe20000400000 */
[----:B------:R-:W-:-:S02]  /*4e40*/  FSETP.GEU.AND P4, PT, R39, -126, PT ;  /* 0xc2fc00002700780b */ /* 0x000fc40003f8e000 */
[----:B------:R-:W-:-:S03]  /*4e50*/  IADD3 R15, R15, 0x1, RZ ;  /* 0x000000010f0f7810 */ /* 0x000fc60007ffe0ff */
[----:B------:R-:W-:Y:S01]  /*4e60*/  @!P6 FMUL R24, R24, 0.5 ;  /* 0x3f0000001818e820 */ /* 0x000fe20000400000 */
[----:B-1----:R-:W-:Y:S01]  /*4e70*/  @!P3 FMUL R32, R32, R32 ;  /* 0x000000202020b220 */ /* 0x002fe20000400000 */
[----:B------:R-:W-:Y:S02]  /*4e80*/  FSETP.GEU.AND P3, PT, R26, -126, PT ;  /* 0xc2fc00001a00780b */ /* 0x000fe40003f6e000 */
[----:B------:R1:W2:Y:S01]  /*4e90*/  MUFU.EX2 R36, R24 ;  /* 0x0000001800247308 */ /* 0x0002a20000000800 */
[----:B---3--:R-:W-:-:S03]  /*4ea0*/  FFMA R107, R43, UR24, -R19 ;  /* 0x000000182b6b7c23 */ /* 0x008fc60008000813 */
[----:B------:R-:W-:Y:S01]  /*4eb0*/  @!P4 FMUL R39, R39, 0.5 ;  /* 0x3f0000002727c820 */ /* 0x000fe20000400000 */
[----:B----4-:R-:W-:Y:S01]  /*4ec0*/  @!P5 FMUL R29, R29, R29 ;  /* 0x0000001d1d1dd220 */ /* 0x010fe20000400000 */
[----:B------:R-:W-:Y:S02]  /*4ed0*/  FSETP.GEU.AND P5, PT, R25, -126, PT ;  /* 0xc2fc00001900780b */ /* 0x000fe40003fae000 */
[----:B------:R3:W4:Y:S01]  /*4ee0*/  MUFU.EX2 R33, R39 ;  /* 0x0000002700217308 */ /* 0x0007220000000800 */
[----:B-1----:R-:W-:Y:S02]  /*4ef0*/  FFMA R24, R40, UR24, -R20 ;  /* 0x0000001828187c23 */ /* 0x002fe40008000814 */
[----:B------:R-:W-:-:S05]  /*4f00*/  @!P3 FMUL R26, R26, 0.5 ;  /* 0x3f0000001a1ab820 */ /* 0x000fca0000400000 */
[----:B------:R1:W5:Y:S01]  /*4f10*/  MUFU.EX2 R38, R26 ;  /* 0x0000001a00267308 */ /* 0x0003620000000800 */
[----:B---3--:R-:W-:Y:S01]  /*4f20*/  FFMA R39, R42, UR24, -R19 ;  /* 0x000000182a277c23 */ /* 0x008fe20008000813 */
[----:B--2---:R-:W-:Y:S01]  /*4f30*/  @!P6 FMUL R36, R36, R36 ;  /* 0x000000242424e220 */ /* 0x004fe20000400000 */
[----:B------:R-:W-:-:S03]  /*4f40*/  @!P5 FMUL R25, R25, 0.5 ;  /* 0x3f0000001919d820 */ /* 0x000fc60000400000 */
[----:B------:R-:W-:Y:S02]  /*4f50*/  FSETP.GEU.AND P6, PT, R39, -126, PT ;  /* 0xc2fc00002700780b */ /* 0x000fe40003fce000 */
[----:B------:R2:W3:Y:S01]  /*4f60*/  MUFU.EX2 R37, R25 ;  /* 0x0000001900257308 */ /* 0x0004e20000000800 */
[----:B-1----:R-:W-:Y:S01]  /*4f70*/  FFMA R26, R44, UR24, -R20 ;  /* 0x000000182c1a7c23 */ /* 0x002fe20008000814 */
[----:B------:R-:W-:Y:S01]  /*4f80*/  FFMA R44, R50, UR24, -R19 ;  /* 0x00000018322c7c23 */ /* 0x000fe20008000813 */
[----:B----4-:R-:W-:Y:S01]  /*4f90*/  @!P4 FMUL R33, R33, R33 ;  /* 0x000000212121c220 */ /* 0x010fe20000400000 */
[----:B------:R-:W-:Y:S01]  /*4fa0*/  FSETP.GEU.AND P4, PT, R27, -126, PT ;  /* 0xc2fc00001b00780b */ /* 0x000fe20003f8e000 */
[----:B-----5:R-:W-:Y:S01]  /*4fb0*/  @!P3 FMUL R38, R38, R38 ;  /* 0x000000262626b220 */ /* 0x020fe20000400000 */
[----:B------:R-:W-:-:S05]  /*4fc0*/  FSETP.GEU.AND P3, PT, R108, -126, PT ;  /* 0xc2fc00006c00780b */ /* 0x000fca0003f6e000 */
[----:B------:R-:W-:Y:S01]  /*4fd0*/  @!P6 FMUL R39, R39, 0.5 ;  /* 0x3f0000002727e820 */ /* 0x000fe20000400000 */
[--C-:B--2---:R-:W-:Y:S01]  /*4fe0*/  FFMA R25, R41, UR24, -R20.reuse ;  /* 0x0000001829197c23 */ /* 0x104fe20008000814 */
[----:B------:R-:W-:Y:S02]  /*4ff0*/  FFMA R41, R45, UR24, -R20 ;  /* 0x000000182d297c23 */ /* 0x000fe40008000814 */
[----:B------:R-:W1:Y:S01]  /*5000*/  MUFU.EX2 R42, R39 ;  /* 0x00000027002a7308 */ /* 0x000e620000000800 */
[----:B---3--:R-:W-:Y:S01]  /*5010*/  @!P5 FMUL R37, R37, R37 ;  /* 0x000000252525d220 */ /* 0x008fe20000400000 */
[----:B------:R-:W-:Y:S01]  /*5020*/  FSETP.GEU.AND P5, PT, R107, -126, PT ;  /* 0xc2fc00006b00780b */ /* 0x000fe20003fae000 */
[----:B------:R-:W-:Y:S01]  /*5030*/  @!P4 FMUL R27, R27, 0.5 ;  /* 0x3f0000001b1bc820 */ /* 0x000fe20000400000 */
[----:B------:R-:W-:-:S04]  /*5040*/  @!P3 FMUL R108, R108, 0.5 ;  /* 0x3f0000006c6cb820 */ /* 0x000fc80000400000 */
[----:B------:R2:W3:Y:S07]  /*5050*/  MUFU.EX2 R43, R27 ;  /* 0x0000001b002b7308 */ /* 0x0004ee0000000800 */
[----:B------:R-:W-:Y:S01]  /*5060*/  @!P5 FMUL R107, R107, 0.5 ;  /* 0x3f0000006b6bd820 */ /* 0x000fe20000400000 */
[----:B------:R4:W5:Y:S01]  /*5070*/  MUFU.EX2 R40, R108 ;  /* 0x0000006c00287308 */ /* 0x0009620000000800 */
[----:B-1----:R-:W-:Y:S01]  /*5080*/  @!P6 FMUL R42, R42, R42 ;  /* 0x0000002a2a2ae220 */ /* 0x002fe20000400000 */
[----:B------:R-:W-:-:S02]  /*5090*/  FSETP.GEU.AND P6, PT, R24, -126, PT ;  /* 0xc2fc00001800780b */ /* 0x000fc40003fce000 */
[----:B--2---:R-:W-:Y:S01]  /*50a0*/  F2FP.F16.F32.PACK_AB R27, R104, R31 ;  /* 0x0000001f681b723e */ /* 0x004fe200000000ff */
[----:B------:R-:W-:-:S03]  /*50b0*/  FADD R31, R12, R31 ;  /* 0x0000001f0c1f7221 */ /* 0x000fc60000000000 */
[----:B------:R1:W2:Y:S01]  /*50c0*/  MUFU.EX2 R47, R107 ;  /* 0x0000006b002f7308 */ /* 0x0002a20000000800 */
[----:B---3--:R-:W-:Y:S01]  /*50d0*/  @!P4 FMUL R43, R43, R43 ;  /* 0x0000002b2b2bc220 */ /* 0x008fe20000400000 */
[----:B------:R-:W-:Y:S01]  /*50e0*/  FSETP.GEU.AND P4, PT, R109, -126, PT ;  /* 0xc2fc00006d00780b */ /* 0x000fe20003f8e000 */
[----:B----4-:R-:W-:Y:S01]  /*50f0*/  FFMA R108, R59, UR24, -R19 ;  /* 0x000000183b6c7c23 */ /* 0x010fe20008000813 */
[----:B------:R-:W-:-:S03]  /*5100*/  FADD R31, R31, R104 ;  /* 0x000000681f1f7221 */ /* 0x000fc60000000000 */
[----:B------:R-:W-:Y:S01]  /*5110*/  @!P6 FMUL R24, R24, 0.5 ;  /* 0x3f0000001818e820 */ /* 0x000fe20000400000 */
[----:B-----5:R-:W-:Y:S01]  /*5120*/  @!P3 FMUL R40, R40, R40 ;  /* 0x000000282828b220 */ /* 0x020fe20000400000 */
[----:B------:R-:W-:Y:S02]  /*5130*/  FSETP.GEU.AND P3, PT, R26, -126, PT ;  /* 0xc2fc00001a00780b */ /* 0x000fe40003f6e000 */
[----:B------:R3:W4:Y:S01]  /*5140*/  MUFU.EX2 R46, R24 ;  /* 0x00000018002e7308 */ /* 0x0007220000000800 */
[----:B-1----:R-:W-:Y:S01]  /*5150*/  FFMA R107, R55, UR24, -R19 ;  /* 0x00000018376b7c23 */ /* 0x002fe20008000813 */
[----:B------:R-:W-:Y:S02]  /*5160*/  FFMA R55, R53, UR24, -R20 ;  /* 0x0000001835377c23 */ /* 0x000fe40008000814 */
[----:B------:R-:W-:Y:S01]  /*5170*/  @!P4 FMUL R109, R109, 0.5 ;  /* 0x3f0000006d6dc820 */ /* 0x000fe20000400000 */
[----:B--2---:R-:W-:Y:S01]  /*5180*/  @!P5 FMUL R47, R47, R47 ;  /* 0x0000002f2f2fd220 */ /* 0x004fe20000400000 */
[----:B------:R-:W-:-:S02]  /*5190*/  FSETP.GEU.AND P5, PT, R25, -126, PT ;  /* 0xc2fc00001900780b */ /* 0x000fc40003fae000 */
[----:B------:R-:W1:Y:S01]  /*51a0*/  MUFU.EX2 R39, R109 ;  /* 0x0000006d00277308 */ /* 0x000e620000000800 */
[----:B---3--:R-:W-:Y:S01]  /*51b0*/  FFMA R24, R54, UR24, -R19 ;  /* 0x0000001836187c23 */ /* 0x008fe20008000813 */
[----:B------:R-:W-:Y:S01]  /*51c0*/  FFMA R54, R48, UR24, -R20 ;  /* 0x0000001830367c23 */ /* 0x000fe20008000814 */
[----:B------:R-:W-:-:S05]  /*51d0*/  @!P3 FMUL R26, R26, 0.5 ;  /* 0x3f0000001a1ab820 */ /* 0x000fca0000400000 */
[----:B------:R2:W3:Y:S01]  /*51e0*/  MUFU.EX2 R50, R26 ;  /* 0x0000001a00327308 */ /* 0x0004e20000000800 */
[----:B----4-:R-:W-:Y:S01]  /*51f0*/  @!P6 FMUL R46, R46, R46 ;  /* 0x0000002e2e2ee220 */ /* 0x010fe20000400000 */
[----:B------:R-:W-:Y:S01]  /*5200*/  FSETP.GEU.AND P6, PT, R44, -126, PT ;  /* 0xc2fc00002c00780b */ /* 0x000fe20003fce000 */
[----:B------:R-:W-:-:S05]  /*5210*/  @!P5 FMUL R25, R25, 0.5 ;  /* 0x3f0000001919d820 */ /* 0x000fca0000400000 */
[----:B------:R4:W5:Y:S01]  /*5220*/  MUFU.EX2 R45, R25 ;  /* 0x00000019002d7308 */ /* 0x0009620000000800 */
[----:B--2---:R-:W-:Y:S01]  /*5230*/  F2FP.F16.F32.PACK_AB R26, R35, R34 ;  /* 0x00000022231a723e */ /* 0x004fe200000000ff */
[----:B-1----:R-:W-:Y:S01]  /*5240*/  @!P4 FMUL R39, R39, R39 ;  /* 0x000000272727c220 */ /* 0x002fe20000400000 */
[----:B------:R-:W-:-:S04]  /*5250*/  FSETP.GEU.AND P4, PT, R41, -126, PT ;  /* 0xc2fc00002900780b */ /* 0x000fc80003f8e000 */
[----:B------:R-:W-:Y:S01]  /*5260*/  @!P6 FMUL R44, R44, 0.5 ;  /* 0x3f0000002c2ce820 */ /* 0x000fe20000400000 */
[----:B---3--:R-:W-:Y:S01]  /*5270*/  @!P3 FMUL R50, R50, R50 ;  /* 0x000000323232b220 */ /* 0x008fe20000400000 */
[----:B------:R-:W-:Y:S02]  /*5280*/  FSETP.GEU.AND P3, PT, R24, -126, PT ;  /* 0xc2fc00001800780b */ /* 0x000fe40003f6e000 */
[----:B----4-:R-:W-:Y:S02]  /*5290*/  F2FP.F16.F32.PACK_AB R25, R23, R30 ;  /* 0x0000001e1719723e */ /* 0x010fe400000000ff */
[----:B------:R-:W1:Y:S01]  /*52a0*/  MUFU.EX2 R44, R44 ;  /* 0x0000002c002c7308 */ /* 0x000e620000000800 */
[----:B------:R-:W-:Y:S01]  /*52b0*/  FFMA R23, R77, UR24, -R20 ;  /* 0x000000184d177c23 */ /* 0x000fe20008000814 */
[----:B------:R-:W-:Y:S01]  /*52c0*/  FFMA R30, R86, UR24, -R19 ;  /* 0x00000018561e7c23 */ /* 0x000fe20008000813 */
[----:B------:R-:W-:Y:S01]  /*52d0*/  @!P4 FMUL R41, R41, 0.5 ;  /* 0x3f0000002929c820 */ /* 0x000fe20000400000 */
[----:B-----5:R-:W-:Y:S01]  /*52e0*/  @!P5 FMUL R45, R45, R45 ;  /* 0x0000002d2d2dd220 */ /* 0x020fe20000400000 */
[----:B------:R-:W-:-:S04]  /*52f0*/  FSETP.GEU.AND P5, PT, R51, -126, PT ;  /* 0xc2fc00003300780b */ /* 0x000fc80003fae000 */
[----:B------:R-:W2:Y:S01]  /*5300*/  MUFU.EX2 R41, R41 ;  /* 0x0000002900297308 */ /* 0x000ea20000000800 */
[----:B------:R-:W-:-:S07]  /*5310*/  @!P3 FMUL R24, R24, 0.5 ;  /* 0x3f0000001818b820 */ /* 0x000fce0000400000 */
[----:B------:R3:W4:Y:S01]  /*5320*/  MUFU.EX2 R48, R24 ;  /* 0x0000001800307308 */ /* 0x0007220000000800 */
[----:B------:R-:W-:Y:S01]  /*5330*/  @!P5 FMUL R51, R51, 0.5 ;  /* 0x3f0000003333d820 */ /* 0x000fe20000400000 */
[----:B-1----:R-:W-:Y:S01]  /*5340*/  @!P6 FMUL R44, R44, R44 ;  /* 0x0000002c2c2ce220 */ /* 0x002fe20000400000 */
[----:B------:R-:W-:-:S05]  /*5350*/  FSETP.GEU.AND P6, PT, R54, -126, PT ;  /* 0xc2fc00003600780b */ /* 0x000fca0003fce000 */
[----:B------:R-:W1:Y:S01]  /*5360*/  MUFU.EX2 R51, R51 ;  /* 0x0000003300337308 */ /* 0x000e620000000800 */
[----:B---3--:R-:W-:Y:S01]  /*5370*/  F2FP.F16.F32.PACK_AB R24, R106, R105 ;  /* 0x000000696a18723e */ /* 0x008fe200000000ff */
[----:B--2---:R-:W-:Y:S01]  /*5380*/  @!P4 FMUL R41, R41, R41 ;  /* 0x000000292929c220 */ /* 0x004fe20000400000 */
[----:B------:R-:W-:Y:S01]  /*5390*/  FSETP.GEU.AND P4, PT, R107, -126, PT ;  /* 0xc2fc00006b00780b */ /* 0x000fe20003f8e000 */
[----:B------:R-:W-:Y:S01]  /*53a0*/  FFMA R105, R22, R13, R105 ;  /* 0x0000000d16697223 */ /* 0x000fe20000000069 */
[----:B------:R-:W-:Y:S01]  /*53b0*/  WARPGROUP.ARRIVE ;  /* 0x00000000000079c5 */ /* 0x000fe20000000000 */
[----:B------:R-:W-:Y:S02]  /*53c0*/  FFMA R22, R76, UR24, -R20 ;  /* 0x000000184c167c23 */ /* 0x000fe40008000814 */
[----:B------:R-:W-:Y:S01]  /*53d0*/  @!P6 FMUL R54, R54, 0.5 ;  /* 0x3f0000003636e820 */ /* 0x000fe20000400000 */
[----:B----4-:R-:W-:Y:S01]  /*53e0*/  @!P3 FMUL R48, R48, R48 ;  /* 0x000000303030b220 */ /* 0x010fe20000400000 */
[----:B------:R-:W-:Y:S01]  /*53f0*/  FADD R105, R105, R106 ;  /* 0x0000006a69697221 */ /* 0x000fe20000000000 */
[----:B------:R-:W-:Y:S01]  /*5400*/  HGMMA.64x32x16.F32 R88, R24, gdesc[UR4].tnspB, R88, gsb0 ;  /* 0x4060000418587df0 */ /* 0x000fe20008000858 */
[----:B------:R-:W-:-:S02]  /*5410*/  UMOV UR7, 0x80000020 ;  /* 0x8000002000077882 */ /* 0x000fc40000000000 */
[----:B------:R-:W-:Y:S02]  /*5420*/  FADD R34, R105, R34 ;  /* 0x0000002269227221 */ /* 0x000fe40000000000 */
[----:B------:R-:W-:Y:S01]  /*5430*/  @!P4 FMUL R107, R107, 0.5 ;  /* 0x3f0000006b6bc820 */ /* 0x000fe20000400000 */
[----:B-1----:R-:W-:Y:S01]  /*5440*/  @!P5 FMUL R51, R51, R51 ;  /* 0x000000333333d220 */ /* 0x002fe20000400000 */
[----:B------:R-:W-:Y:S01]  /*5450*/  FADD R35, R34, R35 ;  /* 0x0000002322237221 */ /* 0x000fe20000000000 */
[----:B------:R-:W-:Y:S02]  /*5460*/  WARPGROUP.DEPBAR.LE gsb0, 0x0 ;  /* 0x00008000000079c5 */ /* 0x000fe40000010000 */
[--C-:B------:R-:W-:Y:S01]  /*5470*/  FFMA R24, R49, UR24, -R20.reuse ;  /* 0x0000001831187c23 */ /* 0x100fe20008000814 */
[----:B------:R-:W-:Y:S01]  /*5480*/  FFMA R26, R52, UR24, -R20 ;  /* 0x00000018341a7c23 */ /* 0x000fe20008000814 */
[----:B------:R-:W-:Y:S01]  /*5490*/  F2FP.F16.F32.PACK_AB R25, R29, R28 ;  /* 0x0000001c1d19723e */ /* 0x000fe200000000ff */
[----:B------:R-:W1:Y:S01]  /*54a0*/  MUFU.EX2 R52, R54 ;  /* 0x0000003600347308 */ /* 0x000e620000000800 */
[----:B------:R-:W-:Y:S01]  /*54b0*/  F2FP.F16.F32.PACK_AB R27, R33, R32 ;  /* 0x00000020211b723e */ /* 0x000fe200000000ff */
[----:B------:R-:W-:Y:S01]  /*54c0*/  FADD R28, R31, R28 ;  /* 0x0000001c1f1c7221 */ /* 0x000fe20000000000 */
[----:B------:R-:W-:-:S02]  /*54d0*/  FSETP.GEU.AND P5, PT, R24, -126, PT ;  /* 0xc2fc00001800780b */ /* 0x000fc40003fae000 */
[----:B------:R-:W-:Y:S01]  /*54e0*/  FSETP.GEU.AND P3, PT, R26, -126, PT ;  /* 0xc2fc00001a00780b */ /* 0x000fe20003f6e000 */
[----:B------:R-:W-:Y:S02]  /*54f0*/  FADD R29, R28, R29 ;  /* 0x0000001d1c1d7221 */ /* 0x000fe40000000000 */
[----:B------:R2:W3:Y:S02]  /*5500*/  MUFU.EX2 R49, R107 ;  /* 0x0000006b00317308 */ /* 0x0004e40000000800 */
[----:B------:R-:W-:Y:S01]  /*5510*/  FADD R32, R29, R32 ;  /* 0x000000201d207221 */ /* 0x000fe20000000000 */
[----:B------:R-:W-:-:S03]  /*5520*/  FFMA R29, R87, UR24, -R19 ;  /* 0x00000018571d7c23 */ /* 0x000fc60008000813 */
[----:B------:R-:W-:Y:S02]  /*5530*/  FADD R33, R32, R33 ;  /* 0x0000002120217221 */ /* 0x000fe40000000000 */
[----:B------:R-:W-:Y:S01]  /*5540*/  @!P5 FMUL R24, R24, 0.5 ;  /* 0x3f0000001818d820 */ /* 0x000fe20000400000 */
[----:B--2---:R-:W-:Y:S01]  /*5550*/  FFMA R107, R58, UR24, -R19 ;  /* 0x000000183a6b7c23 */ /* 0x004fe20008000813 */
[----:B------:R-:W-:Y:S01]  /*5560*/  @!P3 FMUL R26, R26, 0.5 ;  /* 0x3f0000001a1ab820 */ /* 0x000fe20000400000 */
[----:B-1----:R-:W-:Y:S01]  /*5570*/  @!P6 FMUL R52, R52, R52 ;  /* 0x000000343434e220 */ /* 0x002fe20000400000 */
[----:B------:R1:W2:Y:S02]  /*5580*/  MUFU.EX2 R53, R24 ;  /* 0x0000001800357308 */ /* 0x0002a40000000800 */
[----:B------:R-:W-:Y:S01]  /*5590*/  FSETP.GEU.AND P6, PT, R107, -126, PT ;  /* 0xc2fc00006b00780b */ /* 0x000fe20003fce000 */
[----:B---3--:R-:W-:Y:S01]  /*55a0*/  @!P4 FMUL R49, R49, R49 ;  /* 0x000000313131c220 */ /* 0x008fe20000400000 */
[----:B------:R-:W-:-:S04]  /*55b0*/  FSETP.GEU.AND P4, PT, R55, -126, PT ;  /* 0xc2fc00003700780b */ /* 0x000fc80003f8e000 */
[----:B------:R3:W4:Y:S01]  /*55c0*/  MUFU.EX2 R54, R26 ;  /* 0x0000001a00367308 */ /* 0x0007220000000800 */
[----:B-1----:R-:W-:Y:S01]  /*55d0*/  F2FP.F16.F32.PACK_AB R24, R37, R36 ;  /* 0x000000242518723e */ /* 0x002fe200000000ff */
[----:B------:R-:W-:-:S04]  /*55e0*/  FADD R36, R35, R36 ;  /* 0x0000002423247221 */ /* 0x000fc80000000000 */
[----:B------:R-:W-:Y:S01]  /*55f0*/  FADD R37, R36, R37 ;  /* 0x0000002524257221 */ /* 0x000fe20000000000 */
[----:B------:R-:W-:Y:S01]  /*5600*/  @!P6 FMUL R107, R107, 0.5 ;  /* 0x3f0000006b6be820 */ /* 0x000fe20000400000 */
[----:B---3--:R-:W-:Y:S01]  /*5610*/  F2FP.F16.F32.PACK_AB R26, R43, R38 ;  /* 0x000000262b1a723e */ /* 0x008fe200000000ff */
[----:B--2---:R-:W-:Y:S01]  /*5620*/  @!P5 FMUL R53, R53, R53 ;  /* 0x000000353535d220 */ /* 0x004fe20000400000 */
[----:B------:R-:W-:Y:S01]  /*5630*/  @!P4 FMUL R55, R55, 0.5 ;  /* 0x3f0000003737c820 */ /* 0x000fe20000400000 */
[----:B------:R1:W2:Y:S01]  /*5640*/  MUFU.EX2 R58, R107 ;  /* 0x0000006b003a7308 */ /* 0x0002a20000000800 */
[----:B------:R-:W-:Y:S01]  /*5650*/  WARPGROUP.ARRIVE ;  /* 0x00000000000079c5 */ /* 0x000fe20000000000 */
[----:B------:R-:W-:Y:S01]  /*5660*/  FSETP.GEU.AND P5, PT, R108, -126, PT ;  /* 0xc2fc00006c00780b */ /* 0x000fe20003fae000 */
[----:B------:R-:W-:Y:S01]  /*5670*/  FADD R38, R37, R38 ;  /* 0x0000002625267221 */ /* 0x000fe20000000000 */
[----:B----4-:R-:W-:Y:S01]  /*5680*/  @!P3 FMUL R54, R54, R54 ;  /* 0x000000363636b220 */ /* 0x010fe20000400000 */
[----:B------:R-:W-:-:S02]  /*5690*/  FSETP.GEU.AND P3, PT, R62, -126, PT ;  /* 0xc2fc00003e00780b */ /* 0x000fc40003f6e000 */
[----:B------:R-:W-:Y:S01]  /*56a0*/  HGMMA.64x32x16.F32 R88, R24, gdesc[UR8].tnspB, R88, gsb0 ;  /* 0x4060000818587df0 */ /* 0x000fe20008000858 */
[----:B------:R-:W3:Y:S01]  /*56b0*/  MUFU.EX2 R55, R55 ;  /* 0x0000003700377308 */ /* 0x000ee20000000800 */
[----:B-1----:R-:W-:Y:S01]  /*56c0*/  FFMA R107, R60, UR24, -R20 ;  /* 0x000000183c6b7c23 */ /* 0x002fe20008000814 */
[----:B------:R-:W-:Y:S01]  /*56d0*/  UMOV UR10, UR8 ;  /* 0x00000008000a7c82 */ /* 0x000fe20008000000 */
[----:B------:R-:W-:Y:S01]  /*56e0*/  UMOV UR11, 0x80000020 ;  /* 0x80000020000b7882 */ /* 0x000fe20000000000 */
[----:B------:R-:W-:Y:S01]  /*56f0*/  UIADD3 UR8, UR6, 0xc0, URZ ;  /* 0x000000c006087890 */ /* 0x000fe2000fffe03f */
[----:B------:R-:W-:Y:S02]  /*5700*/  FADD R43, R38, R43 ;  /* 0x0000002b262b7221 */ /* 0x000fe40000000000 */
[----:B------:R-:W-:Y:S01]  /*5710*/  @!P5 FMUL R108, R108, 0.5 ;  /* 0x3f0000006c6cd820 */ /* 0x000fe20000400000 */
[----:B--2---:R-:W-:-:S03]  /*5720*/  @!P6 FMUL R58, R58, R58 ;  /* 0x0000003a3a3ae220 */ /* 0x004fc60000400000 */
[----:B------:R1:W2:Y:S01]  /*5730*/  MUFU.EX2 R59, R108 ;  /* 0x0000006c003b7308 */ /* 0x0002a20000000800 */
[----:B------:R-:W-:Y:S01]  /*5740*/  @!P3 FMUL R62, R62, 0.5 ;  /* 0x3f0000003e3eb820 */ /* 0x000fe20000400000 */
[----:B---3--:R-:W-:Y:S01]  /*5750*/  @!P4 FMUL R55, R55, R55 ;  /* 0x000000373737c220 */ /* 0x008fe20000400000 */
[--C-:B-1----:R-:W-:Y:S01]  /*5760*/  FFMA R108, R61, UR24, -R20.reuse ;  /* 0x000000183d6c7c23 */ /* 0x102fe20008000814 */
[----:B--2---:R-:W-:Y:S01]  /*5770*/  @!P5 FMUL R59, R59, R59 ;  /* 0x0000003b3b3bd220 */ /* 0x004fe20000400000 */
[----:B------:R-:W-:Y:S02]  /*5780*/  WARPGROUP.DEPBAR.LE gsb0, 0x0 ;  /* 0x00008000000079c5 */ /* 0x000fe40000010000 */
[----:B------:R-:W-:Y:S01]  /*5790*/  FFMA R24, R63, UR24, -R19 ;  /* 0x000000183f187c23 */ /* 0x000fe20008000813 */
[--C-:B------:R-:W-:Y:S01]  /*57a0*/  FFMA R26, R56, UR24, -R20.reuse ;  /* 0x00000018381a7c23 */ /* 0x100fe20008000814 */
[----:B------:R-:W-:Y:S01]  /*57b0*/  FFMA R63, R57, UR24, -R20 ;  /* 0x00000018393f7c23 */ /* 0x000fe20008000814 */
[----:B------:R-:W-:Y:S01]  /*57c0*/  F2FP.F16.F32.PACK_AB R25, R47, R42 ;  /* 0x0000002a2f19723e */ /* 0x000fe200000000ff */
[----:B------:R-:W1:Y:S01]  /*57d0*/  MUFU.EX2 R56, R62 ;  /* 0x0000003e00387308 */ /* 0x000e620000000800 */
[----:B------:R-:W-:Y:S01]  /*57e0*/  FSETP.GEU.AND P4, PT, R24, -126, PT ;  /* 0xc2fc00001800780b */ /* 0x000fe20003f8e000 */
[----:B------:R-:W-:Y:S01]  /*57f0*/  FADD R42, R33, R42 ;  /* 0x0000002a212a7221 */ /* 0x000fe20000000000 */
[----:B------:R-:W-:-:S02]  /*5800*/  FSETP.GEU.AND P6, PT, R26, -126, PT ;  /* 0xc2fc00001a00780b */ /* 0x000fc40003fce000 */
[----:B------:R-:W-:Y:S01]  /*5810*/  F2FP.F16.F32.PACK_AB R27, R39, R40 ;  /* 0x00000028271b723e */ /* 0x000fe200000000ff */
[----:B------:R-:W-:Y:S01]  /*5820*/  FADD R47, R42, R47 ;  /* 0x0000002f2a2f7221 */ /* 0x000fe20000000000 */
[----:B------:R-:W-:-:S03]  /*5830*/  FSETP.GEU.AND P5, PT, R63, -126, PT ;  /* 0xc2fc00003f00780b */ /* 0x000fc60003fae000 */
[----:B------:R-:W-:-:S04]  /*5840*/  FADD R40, R47, R40 ;  /* 0x000000282f287221 */ /* 0x000fc80000000000 */
[----:B------:R-:W-:Y:S01]  /*5850*/  @!P4 FMUL R24, R24, 0.5 ;  /* 0x3f0000001818c820 */ /* 0x000fe20000400000 */
[----:B------:R-:W-:Y:S01]  /*5860*/  FADD R39, R40, R39 ;  /* 0x0000002728277221 */ /* 0x000fe20000000000 */
[----:B------:R-:W-:Y:S01]  /*5870*/  @!P6 FMUL R26, R26, 0.5 ;  /* 0x3f0000001a1ae820 */ /* 0x000fe20000400000 */
[----:B-1----:R-:W-:Y:S01]  /*5880*/  @!P3 FMUL R56, R56, R56 ;  /* 0x000000383838b220 */ /* 0x002fe20000400000 */
[----:B------:R1:W2:Y:S01]  /*5890*/  MUFU.EX2 R57, R24 ;  /* 0x0000001800397308 */ /* 0x0002a20000000800 */
[----:B------:R-:W-:Y:S01]  /*58a0*/  FSETP.GEU.AND P3, PT, R107, -126, PT ;  /* 0xc2fc00006b00780b */ /* 0x000fe20003f6e000 */
[----:B------:R-:W-:-:S06]  /*58b0*/  @!P5 FMUL R63, R63, 0.5 ;  /* 0x3f0000003f3fd820 */ /* 0x000fcc0000400000 */
[----:B------:R3:W4:Y:S01]  /*58c0*/  MUFU.EX2 R60, R26 ;  /* 0x0000001a003c7308 */ /* 0x0007220000000800 */
[----:B-1----:R-:W-:Y:S01]  /*58d0*/  F2FP.F16.F32.PACK_AB R24, R45, R46 ;  /* 0x0000002e2d18723e */ /* 0x002fe200000000ff */
[----:B------:R-:W-:-:S04]  /*58e0*/  FADD R46, R43, R46 ;  /* 0x0000002e2b2e7221 */ /* 0x000fc80000000000 */
[----:B------:R-:W-:Y:S01]  /*58f0*/  @!P3 FMUL R107, R107, 0.5 ;  /* 0x3f0000006b6bb820 */ /* 0x000fe20000400000 */
[----:B------:R-:W-:Y:S01]  /*5900*/  FADD R45, R46, R45 ;  /* 0x0000002d2e2d7221 */ /* 0x000fe20000000000 */
[----:B------:R1:W5:Y:S01]  /*5910*/  MUFU.EX2 R61, R63 ;  /* 0x0000003f003d7308 */ /* 0x0003620000000800 */
[----:B---3--:R-:W-:Y:S01]  /*5920*/  F2FP.F16.F32.PACK_AB R26, R41, R50 ;  /* 0x00000032291a723e */ /* 0x008fe200000000ff */
[----:B--2---:R-:W-:Y:S01]  /*5930*/  @!P4 FMUL R57, R57, R57 ;  /* 0x000000393939c220 */ /* 0x004fe20000400000 */
[----:B------:R-:W-:Y:S01]  /*5940*/  FSETP.GEU.AND P4, PT, R108, -126, PT ;  /* 0xc2fc00006c00780b */ /* 0x000fe20003f8e000 */
[----:B------:R-:W-:Y:S01]  /*5950*/  FADD R50, R45, R50 ;  /* 0x000000322d327221 */ /* 0x000fe20000000000 */
[----:B------:R-:W-:-:S03]  /*5960*/  WARPGROUP.ARRIVE ;  /* 0x00000000000079c5 */ /* 0x000fc60000000000 */
[----:B------:R2:W3:Y:S01]  /*5970*/  MUFU.EX2 R62, R107 ;  /* 0x0000006b003e7308 */ /* 0x0004e20000000800 */
[----:B----4-:R-:W-:Y:S01]  /*5980*/  @!P6 FMUL R60, R60, R60 ;  /* 0x0000003c3c3ce220 */ /* 0x010fe20000400000 */
[----:B------:R-:W-:Y:S01]  /*5990*/  FSETP.GEU.AND P6, PT, R66, -126, PT ;  /* 0xc2fc00004200780b */ /* 0x000fe20003fce000 */
[----:B------:R-:W-:Y:S01]  /*59a0*/  HGMMA.64x32x16.F32 R88, R24, gdesc[UR8].tnspB, R88, gsb0 ;  /* 0x4060000818587df0 */ /* 0x000fe20008000858 */
[----:B------:R-:W-:Y:S01]  /*59b0*/  UMOV UR10, UR8 ;  /* 0x00000008000a7c82 */ /* 0x000fe20008000000 */
[----:B------:R-:W-:Y:S01]  /*59c0*/  UMOV UR11, 0x80000020 ;  /* 0x80000020000b7882 */ /* 0x000fe20000000000 */
[--C-:B-1----:R-:W-:Y:S01]  /*59d0*/  FFMA R63, R70, UR24, -R19.reuse ;  /* 0x00000018463f7c23 */ /* 0x102fe20008000813 */
[----:B------:R-:W-:Y:S01]  /*59e0*/  FFMA R70, R64, UR24, -R20 ;  /* 0x0000001840467c23 */ /* 0x000fe20008000814 */
[----:B------:R-:W-:Y:S01]  /*59f0*/  @!P4 FMUL R108, R108, 0.5 ;  /* 0x3f0000006c6cc820 */ /* 0x000fe20000400000 */
[----:B-----5:R-:W-:Y:S01]  /*5a00*/  @!P5 FMUL R61, R61, R61 ;  /* 0x0000003d3d3dd220 */ /* 0x020fe20000400000 */
[----:B--2---:R-:W-:Y:S01]  /*5a10*/  FFMA R107, R71, UR24, -R19 ;  /* 0x00000018476b7c23 */ /* 0x004fe20008000813 */
[----:B------:R-:W-:Y:S01]  /*5a20*/  UIADD3 UR8, UR6, 0x100, URZ ;  /* 0x0000010006087890 */ /* 0x000fe2000fffe03f */
[----:B------:R-:W-:-:S03]  /*5a30*/  FADD R41, R50, R41 ;  /* 0x0000002932297221 */ /* 0x000fc60000000000 */
[----:B------:R-:W-:Y:S01]  /*5a40*/  @!P6 FMUL R66, R66, 0.5 ;  /* 0x3f0000004242e820 */ /* 0x000fe20000400000 */
[----:B---3--:R-:W-:Y:S01]  /*5a50*/  @!P3 FMUL R62, R62, R62 ;  /* 0x0000003e3e3eb220 */ /* 0x008fe20000400000 */
[----:B------:R-:W-:-:S04]  /*5a60*/  FSETP.GEU.AND P3, PT, R63, -126, PT ;  /* 0xc2fc00003f00780b */ /* 0x000fc80003f6e000 */
[----:B------:R-:W1:Y:S09]  /*5a70*/  MUFU.EX2 R66, R66 ;  /* 0x0000004200427308 */ /* 0x000e720000000800 */
[----:B------:R-:W-:-:S06]  /*5a80*/  @!P3 FMUL R63, R63, 0.5 ;  /* 0x3f0000003f3fb820 */ /* 0x000fcc0000400000 */
[----:B------:R-:W2:Y:S01]  /*5a90*/  MUFU.EX2 R63, R63 ;  /* 0x0000003f003f7308 */ /* 0x000ea20000000800 */
[----:B-1----:R-:W-:Y:S01]  /*5aa0*/  @!P6 FMUL R66, R66, R66 ;  /* 0x000000424242e220 */ /* 0x002fe20000400000 */
[----:B------:R-:W-:-:S13]  /*5ab0*/  FSETP.GEU.AND P6, PT, R70, -126, PT ;  /* 0xc2fc00004600780b */ /* 0x000fda0003fce000 */
[----:B------:R-:W-:Y:S01]  /*5ac0*/  @!P6 FMUL R70, R70, 0.5 ;  /* 0x3f0000004646e820 */ /* 0x000fe20000400000 */
[----:B------:R-:W-:Y:S02]  /*5ad0*/  WARPGROUP.DEPBAR.LE gsb0, 0x0 ;  /* 0x00008000000079c5 */ /* 0x000fe40000010000 */
[----:B------:R-:W-:Y:S01]  /*5ae0*/  FFMA R24, R67, UR24, -R19 ;  /* 0x0000001843187c23 */ /* 0x000fe20008000813 */
[----:B------:R-:W-:Y:S01]  /*5af0*/  F2FP.F16.F32.PACK_AB R25, R51, R44 ;  /* 0x0000002c3319723e */ /* 0x000fe200000000ff */
[----:B------:R-:W1:Y:S01]  /*5b00*/  MUFU.EX2 R67, R108 ;  /* 0x0000006c00437308 */ /* 0x000e620000000800 */
[----:B------:R-:W-:Y:S01]  /*5b10*/  F2FP.F16.F32.PACK_AB R27, R49, R48 ;  /* 0x00000030311b723e */ /* 0x000fe200000000ff */
[----:B--2---:R-:W-:Y:S01]  /*5b20*/  @!P3 FMUL R63, R63, R63 ;  /* 0x0000003f3f3fb220 */ /* 0x004fe20000400000 */
[----:B------:R-:W-:Y:S01]  /*5b30*/  FSETP.GEU.AND P5, PT, R24, -126, PT ;  /* 0xc2fc00001800780b */ /* 0x000fe20003fae000 */
[----:B------:R-:W-:Y:S01]  /*5b40*/  FADD R44, R39, R44 ;  /* 0x0000002c272c7221 */ /* 0x000fe20000000000 */
[----:B------:R-:W-:-:S02]  /*5b50*/  F2FP.F16.F32.PACK_AB R26, R55, R54 ;  /* 0x00000036371a723e */ /* 0x000fc400000000ff */
[----:B------:R-:W-:Y:S01]  /*5b60*/  FSETP.GEU.AND P3, PT, R68, -126, PT ;  /* 0xc2fc00004400780b */ /* 0x000fe20003f6e000 */
[----:B------:R-:W2:Y:S01]  /*5b70*/  MUFU.EX2 R108, R70 ;  /* 0x00000046006c7308 */ /* 0x000ea20000000800 */
[----:B------:R-:W-:-:S04]  /*5b80*/  FADD R51, R44, R51 ;  /* 0x000000332c337221 */ /* 0x000fc80000000000 */
[----:B------:R-:W-:-:S03]  /*5b90*/  FADD R48, R51, R48 ;  /* 0x0000003033307221 */ /* 0x000fc60000000000 */
[----:B------:R-:W-:Y:S01]  /*5ba0*/  @!P5 FMUL R24, R24, 0.5 ;  /* 0x3f0000001818d820 */ /* 0x000fe20000400000 */
[----:B-1----:R-:W-:Y:S01]  /*5bb0*/  @!P4 FMUL R67, R67, R67 ;  /* 0x000000434343c220 */ /* 0x002fe20000400000 */
[----:B------:R-:W-:Y:S01]  /*5bc0*/  FSETP.GEU.AND P4, PT, R107, -126, PT ;  /* 0xc2fc00006b00780b */ /* 0x000fe20003f8e000 */
[----:B------:R-:W-:Y:S01]  /*5bd0*/  FADD R49, R48, R49 ;  /* 0x0000003130317221 */ /* 0x000fe20000000000 */
[----:B------:R1:W3:Y:S01]  /*5be0*/  MUFU.EX2 R71, R24 ;  /* 0x0000001800477308 */ /* 0x0002e20000000800 */
[----:B------:R-:W-:Y:S01]  /*5bf0*/  @!P3 FMUL R68, R68, 0.5 ;  /* 0x3f0000004444b820 */ /* 0x000fe20000400000 */
[----:B--2---:R-:W-:Y:S01]  /*5c00*/  @!P6 FMUL R108, R108, R108 ;  /* 0x0000006c6c6ce220 */ /* 0x004fe20000400000 */
[----:B------:R-:W-:-:S05]  /*5c10*/  FSETP.GEU.AND P6, PT, R74, -126, PT ;  /* 0xc2fc00004a00780b */ /* 0x000fca0003fce000 */
[----:B------:R-:W2:Y:S01]  /*5c20*/  MUFU.EX2 R68, R68 ;  /* 0x0000004400447308 */ /* 0x000ea20000000800 */
[----:B-1----:R-:W-:Y:S01]  /*5c30*/  F2FP.F16.F32.PACK_AB R24, R53, R52 ;  /* 0x000000343518723e */ /* 0x002fe200000000ff */
[----:B------:R-:W-:Y:S01]  /*5c40*/  FADD R52, R41, R52 ;  /* 0x0000003429347221 */ /* 0x000fe20000000000 */
[----:B------:R-:W-:Y:S02]  /*5c50*/  @!P4 FMUL R107, R107, 0.5 ;  /* 0x3f0000006b6bc820 */ /* 0x000fe40000400000 */
[----:B------:R-:W-:Y:S01]  /*5c60*/  WARPGROUP.ARRIVE ;  /* 0x00000000000079c5 */ /* 0x000fe20000000000 */
[----:B------:R-:W-:Y:S02]  /*5c70*/  FADD R53, R52, R53 ;  /* 0x0000003534357221 */ /* 0x000fe40000000000 */
[----:B------:R-:W1:Y:S01]  /*5c80*/  MUFU.EX2 R64, R107 ;  /* 0x0000006b00407308 */ /* 0x000e620000000800 */
[----:B---3--:R-:W-:Y:S01]  /*5c90*/  @!P5 FMUL R71, R71, R71 ;  /* 0x000000474747d220 */ /* 0x008fe20000400000 */
[----:B------:R-:W-:Y:S01]  /*5ca0*/  FSETP.GEU.AND P5, PT, R65, -126, PT ;  /* 0xc2fc00004100780b */ /* 0x000fe20003fae000 */
[----:B------:R-:W-:Y:S01]  /*5cb0*/  HGMMA.64x32x16.F32 R88, R24, gdesc[UR8].tnspB, R88, gsb0 ;  /* 0x4060000818587df0 */ /* 0x000fe20008000858 */
[----:B------:R-:W-:Y:S01]  /*5cc0*/  UMOV UR10, UR8 ;  /* 0x00000008000a7c82 */ /* 0x000fe20008000000 */
[----:B------:R-:W-:Y:S01]  /*5cd0*/  UMOV UR11, 0x80000020 ;  /* 0x80000020000b7882 */ /* 0x000fe20000000000 */
[----:B------:R-:W-:Y:S01]  /*5ce0*/  @!P6 FMUL R74, R74, 0.5 ;  /* 0x3f0000004a4ae820 */ /* 0x000fe20000400000 */
[----:B------:R-:W-:Y:S01]  /*5cf0*/  UIADD3 UR8, UR6, 0x140, URZ ;  /* 0x0000014006087890 */ /* 0x000fe2000fffe03f */
[----:B------:R-:W-:Y:S01]  /*5d00*/  FADD R54, R53, R54 ;  /* 0x0000003635367221 */ /* 0x000fe20000000000 */
[----:B--2---:R-:W-:Y:S01]  /*5d10*/  @!P3 FMUL R68, R68, R68 ;  /* 0x000000444444b220 */ /* 0x004fe20000400000 */
[----:B------:R-:W2:Y:S01]  /*5d20*/  MUFU.EX2 R70, R74 ;  /* 0x0000004a00467308 */ /* 0x000ea20000000800 */
[----:B------:R-:W-:Y:S01]  /*5d30*/  FSETP.GEU.AND P3, PT, R78, -126, PT ;  /* 0xc2fc00004e00780b */ /* 0x000fe20003f6e000 */
[----:B------:R-:W-:-:S03]  /*5d40*/  FADD R55, R54, R55 ;  /* 0x0000003736377221 */ /* 0x000fc60000000000 */
[----:B------:R-:W-:Y:S01]  /*5d50*/  @!P5 FMUL R65, R65, 0.5 ;  /* 0x3f0000004141d820 */ /* 0x000fe20000400000 */
[----:B-1----:R-:W-:Y:S01]  /*5d60*/  @!P4 FMUL R64, R64, R64 ;  /* 0x000000404040c220 */ /* 0x002fe20000400000 */
[----:B------:R-:W-:-:S04]  /*5d70*/  FSETP.GEU.AND P4, PT, R69, -126, PT ;  /* 0xc2fc00004500780b */ /* 0x000fc80003f8e000 */
[----:B------:R-:W1:Y:S03]  /*5d80*/  MUFU.EX2 R65, R65 ;  /* 0x0000004100417308 */ /* 0x000e660000000800 */
[----:B------:R-:W-:Y:S01]  /*5d90*/  @!P3 FMUL R78, R78, 0.5 ;  /* 0x3f0000004e4eb820 */ /* 0x000fe20000400000 */
[----:B--2---:R-:W-:-:S05]  /*5da0*/  @!P6 FMUL R70, R70, R70 ;  /* 0x000000464646e220 */ /* 0x004fca0000400000 */
[----:B------:R-:W-:-:S06]  /*5db0*/  @!P4 FMUL R69, R69, 0.5 ;  /* 0x3f0000004545c820 */ /* 0x000fcc0000400000 */
[----:B------:R-:W2:Y:S01]  /*5dc0*/  MUFU.EX2 R69, R69 ;  /* 0x0000004500457308 */ /* 0x000ea20000000800 */
[----:B-1----:R-:W-:Y:S01]  /*5dd0*/  @!P5 FMUL R65, R65, R65 ;  /* 0x000000414141d220 */ /* 0x002fe20000400000 */
[----:B------:R-:W-:-:S13]  /*5de0*/  FSETP.GEU.AND P5, PT, R75, -126, PT ;  /* 0xc2fc00004b00780b */ /* 0x000fda0003fae000 */
[----:B------:R-:W-:Y:S01]  /*5df0*/  @!P5 FMUL R75, R75, 0.5 ;  /* 0x3f0000004b4bd820 */ /* 0x000fe20000400000 */
[----:B------:R-:W-:Y:S02]  /*5e00*/  WARPGROUP.DEPBAR.LE gsb0, 0x0 ;  /* 0x00008000000079c5 */ /* 0x000fe40000010000 */
[----:B------:R-:W-:Y:S01]  /*5e10*/  F2FP.F16.F32.PACK_AB R25, R59, R58 ;  /* 0x0000003a3b19723e */ /* 0x000fe200000000ff */
[----:B--2---:R-:W-:Y:S01]  /*5e20*/  @!P4 FMUL R69, R69, R69 ;  /* 0x000000454545c220 */ /* 0x004fe20000400000 */
[----:B------:R-:W-:Y:S01]  /*5e30*/  F2FP.F16.F32.PACK_AB R27, R57, R56 ;  /* 0x00000038391b723e */ /* 0x000fe200000000ff */
[----:B------:R-:W1:Y:S01]  /*5e40*/  MUFU.EX2 R75, R75 ;  /* 0x0000004b004b7308 */ /* 0x000e620000000800 */
[----:B------:R-:W-:Y:S01]  /*5e50*/  F2FP.F16.F32.PACK_AB R24, R61, R60 ;  /* 0x0000003c3d18723e */ /* 0x000fe200000000ff */
[----:B------:R-:W-:Y:S01]  /*5e60*/  FADD R58, R49, R58 ;  /* 0x0000003a313a7221 */ /* 0x000fe20000000000 */
[----:B------:R-:W-:Y:S01]  /*5e70*/  F2FP.F16.F32.PACK_AB R26, R67, R62 ;  /* 0x0000003e431a723e */ /* 0x000fe200000000ff */
[----:B------:R-:W-:Y:S01]  /*5e80*/  FADD R60, R55, R60 ;  /* 0x0000003c373c7221 */ /* 0x000fe20000000000 */
[----:B------:R-:W-:Y:S01]  /*5e90*/  FSETP.GEU.AND P4, PT, R79, -126, PT ;  /* 0xc2fc00004f00780b */ /* 0x000fe20003f8e000 */
[----:B------:R-:W-:Y:S01]  /*5ea0*/  FADD R59, R58, R59 ;  /* 0x0000003b3a3b7221 */ /* 0x000fe20000000000 */
[----:B------:R-:W-:Y:S01]  /*5eb0*/  WARPGROUP.ARRIVE ;  /* 0x00000000000079c5 */ /* 0x000fe20000000000 */
[----:B------:R-:W-:-:S02]  /*5ec0*/  FADD R61, R60, R61 ;  /* 0x0000003d3c3d7221 */ /* 0x000fc40000000000 */
[----:B------:R-:W-:Y:S02]  /*5ed0*/  FADD R56, R59, R56 ;  /* 0x000000383b387221 */ /* 0x000fe40000000000 */
[----:B------:R-:W-:Y:S01]  /*5ee0*/  FADD R62, R61, R62 ;  /* 0x0000003e3d3e7221 */ /* 0x000fe20000000000 */
[----:B------:R-:W-:Y:S01]  /*5ef0*/  HGMMA.64x32x16.F32 R88, R24, gdesc[UR8].tnspB, R88, gsb0 ;  /* 0x4060000818587df0 */ /* 0x000fe20008000858 */
[----:B------:R-:W-:Y:S01]  /*5f00*/  UMOV UR10, UR8 ;  /* 0x00000008000a7c82 */ /* 0x000fe20008000000 */
[----:B------:R-:W-:Y:S01]  /*5f10*/  UMOV UR11, 0x80000020 ;  /* 0x80000020000b7882 */ /* 0x000fe20000000000 */
[----:B------:R-:W-:Y:S01]  /*5f20*/  UIADD3 UR8, UR6, 0x180, URZ ;  /* 0x0000018006087890 */ /* 0x000fe2000fffe03f */
[----:B-1----:R-:W-:Y:S01]  /*5f30*/  @!P5 FMUL R75, R75, R75 ;  /* 0x0000004b4b4bd220 */ /* 0x002fe20000400000 */
[----:B------:R-:W-:Y:S01]  /*5f40*/  @!P4 FMUL R79, R79, 0.5 ;  /* 0x3f0000004f4fc820 */ /* 0x000fe20000400000 */
[----:B------:R-:W-:Y:S01]  /*5f50*/  FSETP.GEU.AND P5, PT, R21, -126, PT ;  /* 0xc2fc00001500780b */ /* 0x000fe20003fae000 */
[----:B------:R-:W-:Y:S01]  /*5f60*/  UIADD3 UR6, UR6, 0x1c0, URZ ;  /* 0x000001c006067890 */ /* 0x000fe2000fffe03f */
[----:B------:R-:W-:Y:S01]  /*5f70*/  FADD R57, R56, R57 ;  /* 0x0000003938397221 */ /* 0x000fe20000000000 */
[----:B------:R-:W1:Y:S01]  /*5f80*/  MUFU.EX2 R13, R79 ;  /* 0x0000004f000d7308 */ /* 0x000e620000000800 */
[----:B------:R-:W-:-:S09]  /*5f90*/  FADD R67, R62, R67 ;  /* 0x000000433e437221 */ /* 0x000fd20000000000 */
[----:B------:R-:W-:-:S06]  /*5fa0*/  @!P5 FMUL R21, R21, 0.5 ;  /* 0x3f0000001515d820 */ /* 0x000fcc0000400000 */
[----:B------:R-:W2:Y:S01]  /*5fb0*/  MUFU.EX2 R21, R21 ;  /* 0x0000001500157308 */ /* 0x000ea20000000800 */
[----:B-1----:R-:W-:Y:S01]  /*5fc0*/  @!P4 FMUL R13, R13, R13 ;  /* 0x0000000d0d0dc220 */ /* 0x002fe20000400000 */
[----:B------:R-:W-:-:S13]  /*5fd0*/  FSETP.GEU.AND P4, PT, R23, -126, PT ;  /* 0xc2fc00001700780b */ /* 0x000fda0003f8e000 */
[----:B------:R-:W-:Y:S01]  /*5fe0*/  @!P4 FMUL R23, R23, 0.5 ;  /* 0x3f0000001717c820 */ /* 0x000fe20000400000 */
[----:B--2---:R-:W-:Y:S01]  /*5ff0*/  @!P5 FMUL R21, R21, R21 ;  /* 0x000000151515d220 */ /* 0x004fe20000400000 */
[----:B------:R-:W-:-:S04]  /*6000*/  FSETP.GEU.AND P5, PT, R83, -126, PT ;  /* 0xc2fc00005300780b */ /* 0x000fc80003fae000 */
[----:B------:R-:W1:Y:S01]  /*6010*/  MUFU.EX2 R23, R23 ;  /* 0x0000001700177308 */ /* 0x000e620000000800 */
[----:B------:R-:W-:Y:S02]  /*6020*/  WARPGROUP.DEPBAR.LE gsb0, 0x0 ;  /* 0x00008000000079c5 */ /* 0x000fe40000010000 */
[----:B------:R-:W-:Y:S01]  /*6030*/  FFMA R24, R72, UR24, -R20 ;  /* 0x0000001848187c23 */ /* 0x000fe20008000814 */
[----:B------:R-:W-:-:S04]  /*6040*/  F2FP.F16.F32.PACK_AB R25, R71, R66 ;  /* 0x000000424719723e */ /* 0x000fc800000000ff */
[----:B------:R-:W2:Y:S01]  /*6050*/  MUFU.EX2 R72, R78 ;  /* 0x0000004e00487308 */ /* 0x000ea20000000800 */
[----:B------:R-:W-:Y:S01]  /*6060*/  F2FP.F16.F32.PACK_AB R27, R64, R63 ;  /* 0x0000003f401b723e */ /* 0x000fe200000000ff */
[----:B------:R-:W-:Y:S01]  /*6070*/  @!P5 FMUL R83, R83, 0.5 ;  /* 0x3f0000005353d820 */ /* 0x000fe20000400000 */
[----:B------:R-:W-:Y:S01]  /*6080*/  FSETP.GEU.AND P6, PT, R24, -126, PT ;  /* 0xc2fc00001800780b */ /* 0x000fe20003fce000 */
[----:B------:R-:W-:Y:S01]  /*6090*/  FFMA R20, R84, UR24, -R20 ;  /* 0x0000001854147c23 */ /* 0x000fe20008000814 */
[----:B------:R-:W-:Y:S01]  /*60a0*/  F2FP.F16.F32.PACK_AB R26, R69, R68 ;  /* 0x00000044451a723e */ /* 0x000fe200000000ff */
[----:B------:R-:W-:Y:S02]  /*60b0*/  FADD R66, R57, R66 ;  /* 0x0000004239427221 */ /* 0x000fe40000000000 */
[----:B------:R-:W3:Y:S01]  /*60c0*/  MUFU.EX2 R19, R83 ;  /* 0x0000005300137308 */ /* 0x000ee20000000800 */
[----:B-1----:R-:W-:Y:S01]  /*60d0*/  @!P4 FMUL R23, R23, R23 ;  /* 0x000000171717c220 */ /* 0x002fe20000400000 */
[----:B------:R-:W-:Y:S01]  /*60e0*/  FSETP.GEU.AND P4, PT, R29, -126, PT ;  /* 0xc2fc00001d00780b */ /* 0x000fe20003f8e000 */
[----:B------:R-:W-:-:S04]  /*60f0*/  FADD R66, R66, R71 ;  /* 0x0000004742427221 */ /* 0x000fc80000000000 */
[----:B------:R-:W-:Y:S01]  /*6100*/  FADD R63, R66, R63 ;  /* 0x0000003f423f7221 */ /* 0x000fe20000000000 */
[----:B------:R-:W-:Y:S01]  /*6110*/  @!P6 FMUL R24, R24, 0.5 ;  /* 0x3f0000001818e820 */ /* 0x000fe20000400000 */
[----:B--2---:R-:W-:Y:S01]  /*6120*/  @!P3 FMUL R72, R72, R72 ;  /* 0x000000484848b220 */ /* 0x004fe20000400000 */
[----:B------:R-:W-:Y:S01]  /*6130*/  FSETP.GEU.AND P3, PT, R22, -126, PT ;  /* 0xc2fc00001600780b */ /* 0x000fe20003f6e000 */
[----:B------:R-:W-:Y:S01]  /*6140*/  FADD R63, R63, R64 ;  /* 0x000000403f3f7221 */ /* 0x000fe20000000000 */
[----:B------:R1:W2:Y:S03]  /*6150*/  MUFU.EX2 R12, R24 ;  /* 0x00000018000c7308 */ /* 0x0002a60000000800 */
[----:B------:R-:W-:Y:S01]  /*6160*/  @!P4 FMUL R29, R29, 0.5 ;  /* 0x3f0000001d1dc820 */ /* 0x000fe20000400000 */
[----:B---3--:R-:W-:Y:S01]  /*6170*/  @!P5 FMUL R19, R19, R19 ;  /* 0x000000131313d220 */ /* 0x008fe20000400000 */
[----:B------:R-:W-:-:S02]  /*6180*/  FSETP.GEU.AND P5, PT, R81, -126, PT ;  /* 0xc2fc00005100780b */ /* 0x000fc40003fae000 */
[----:B-1----:R-:W-:Y:S02]  /*6190*/  F2FP.F16.F32.PACK_AB R24, R65, R108 ;  /* 0x0000006c4118723e */ /* 0x002fe400000000ff */
[----:B------:R-:W1:Y:S02]  /*61a0*/  MUFU.EX2 R29, R29 ;  /* 0x0000001d001d7308 */ /* 0x000e640000000800 */
[----:B------:R-:W-:Y:S01]  /*61b0*/  @!P3 FMUL R22, R22, 0.5 ;  /* 0x3f0000001616b820 */ /* 0x000fe20000400000 */
[----:B------:R-:W-:Y:S01]  /*61c0*/  FADD R108, R67, R108 ;  /* 0x0000006c436c7221 */ /* 0x000fe20000000000 */
[----:B------:R-:W-:-:S03]  /*61d0*/  WARPGROUP.ARRIVE ;  /* 0x00000000000079c5 */ /* 0x000fc60000000000 */
[----:B------:R-:W-:Y:S01]  /*61e0*/  FADD R65, R108, R65 ;  /* 0x000000416c417221 */ /* 0x000fe20000000000 */
[----:B--2---:R-:W-:Y:S01]  /*61f0*/  @!P6 FMUL R12, R12, R12 ;  /* 0x0000000c0c0ce220 */ /* 0x004fe20000400000 */
[----:B------:R-:W2:Y:S01]  /*6200*/  MUFU.EX2 R22, R22 ;  /* 0x0000001600167308 */ /* 0x000ea20000000800 */
[----:B------:R-:W-:Y:S01]  /*6210*/  HGMMA.64x32x16.F32 R88, R24, gdesc[UR8].tnspB, R88, gsb0 ;  /* 0x4060000818587df0 */ /* 0x000fe20008000858 */
[----:B------:R-:W-:Y:S01]  /*6220*/  FSETP.GEU.AND P6, PT, R82, -126, PT ;  /* 0xc2fc00005200780b */ /* 0x000fe20003fce000 */
[----:B------:R-:W-:Y:S01]  /*6230*/  UMOV UR10, UR8 ;  /* 0x00000008000a7c82 */ /* 0x000fe20008000000 */
[----:B------:R-:W-:Y:S01]  /*6240*/  UMOV UR11, 0x80000020 ;  /* 0x80000020000b7882 */ /* 0x000fe20000000000 */
[----:B------:R-:W-:Y:S01]  /*6250*/  @!P5 FMUL R81, R81, 0.5 ;  /* 0x3f0000005151d820 */ /* 0x000fe20000400000 */
[----:B------:R-:W-:Y:S01]  /*6260*/  FADD R68, R65, R68 ;  /* 0x0000004441447221 */ /* 0x000fe20000000000 */
[----:B-1----:R-:W-:Y:S01]  /*6270*/  @!P4 FMUL R29, R29, R29 ;  /* 0x0000001d1d1dc220 */ /* 0x002fe20000400000 */
[----:B------:R-:W-:-:S03]  /*6280*/  FSETP.GEU.AND P4, PT, R20, -126, PT ;  /* 0xc2fc00001400780b */ /* 0x000fc60003f8e000 */
[----:B------:R-:W1:Y:S01]  /*6290*/  MUFU.EX2 R81, R81 ;  /* 0x0000005100517308 */ /* 0x000e620000000800 */
[----:B------:R-:W-:-:S03]  /*62a0*/  FADD R69, R68, R69 ;  /* 0x0000004544457221 */ /* 0x000fc60000000000 */
[----:B------:R-:W-:Y:S01]  /*62b0*/  @!P6 FMUL R82, R82, 0.5 ;  /* 0x3f0000005252e820 */ /* 0x000fe20000400000 */
[----:B--2---:R-:W-:Y:S01]  /*62c0*/  @!P3 FMUL R22, R22, R22 ;  /* 0x000000161616b220 */ /* 0x004fe20000400000 */
[----:B------:R-:W-:Y:S02]  /*62d0*/  FSETP.GEU.AND P3, PT, R30, -126, PT ;  /* 0xc2fc00001e00780b */ /* 0x000fe40003f6e000 */
[----:B------:R-:W2:Y:S02]  /*62e0*/  MUFU.EX2 R28, R82 ;  /* 0x00000052001c7308 */ /* 0x000ea40000000800 */
[----:B------:R-:W-:-:S06]  /*62f0*/  @!P4 FMUL R20, R20, 0.5 ;  /* 0x3f0000001414c820 */ /* 0x000fcc0000400000 */
[----:B------:R-:W3:Y:S01]  /*6300*/  MUFU.EX2 R33, R20 ;  /* 0x0000001400217308 */ /* 0x000ee20000000800 */
[----:B-1----:R-:W-:Y:S02]  /*6310*/  @!P5 FMUL R81, R81, R81 ;  /* 0x000000515151d220 */ /* 0x002fe40000400000 */
[----:B------:R-:W-:Y:S01]  /*6320*/  @!P3 FMUL R30, R30, 0.5 ;  /* 0x3f0000001e1eb820 */ /* 0x000fe20000400000 */
[----:B--2---:R-:W-:-:S05]  /*6330*/  @!P6 FMUL R28, R28, R28 ;  /* 0x0000001c1c1ce220 */ /* 0x004fca0000400000 */
[----:B------:R-:W1:Y:S01]  /*6340*/  MUFU.EX2 R30, R30 ;  /* 0x0000001e001e7308 */ /* 0x000e620000000800 */
[----:B------:R-:W-:Y:S01]  /*6350*/  FSETP.GEU.AND P6, PT, R80, -126, PT ;  /* 0xc2fc00005000780b */ /* 0x000fe20003fce000 */
[----:B---3--:R-:W-:Y:S01]  /*6360*/  @!P4 FMUL R33, R33, R33 ;  /* 0x000000212121c220 */ /* 0x008fe20000400000 */
[----:B------:R-:W-:-:S04]  /*6370*/  ISETP.NE.AND P4, PT, R15, 0x4, PT ;  /* 0x000000040f00780c */ /* 0x000fc80003f85270 */
[----:B------:R-:W-:Y:S01]  /*6380*/  SEL R20, RZ, 0x1, P4 ;  /* 0x00000001ff147807 */ /* 0x000fe20002000000 */
[----:B------:R-:W-:Y:S02]  /*6390*/  WARPGROUP.DEPBAR.LE gsb0, 0x0 ;  /* 0x00008000000079c5 */ /* 0x000fe40000010000 */
[----:B------:R-:W-:Y:S01]  /*63a0*/  F2FP.F16.F32.PACK_AB R25, R75, R70 ;  /* 0x000000464b19723e */ /* 0x000fe200000000ff */
[----:B-1----:R-:W-:Y:S01]  /*63b0*/  @!P3 FMUL R30, R30, R30 ;  /* 0x0000001e1e1eb220 */ /* 0x002fe20000400000 */
[----:B------:R-:W-:Y:S02]  /*63c0*/  F2FP.F16.F32.PACK_AB R27, R13, R72 ;  /* 0x000000480d1b723e */ /* 0x000fe400000000ff */
[----:B------:R-:W-:Y:S01]  /*63d0*/  @!P6 FMUL R80, R80, 0.5 ;  /* 0x3f0000005050e820 */ /* 0x000fe20000400000 */
[----:B------:R-:W-:Y:S01]  /*63e0*/  F2FP.F16.F32.PACK_AB R24, R21, R12 ;  /* 0x0000000c1518723e */ /* 0x000fe200000000ff */
[----:B------:R-:W-:Y:S01]  /*63f0*/  FADD R70, R63, R70 ;  /* 0x000000463f467221 */ /* 0x000fe20000000000 */
[----:B------:R-:W-:Y:S01]  /*6400*/  F2FP.F16.F32.PACK_AB R26, R23, R22 ;  /* 0x00000016171a723e */ /* 0x000fe200000000ff */
[----:B------:R-:W1:Y:S01]  /*6410*/  MUFU.EX2 R31, R80 ;  /* 0x00000050001f7308 */ /* 0x000e620000000800 */
[----:B------:R-:W-:Y:S01]  /*6420*/  FSETP.GEU.AND P3, PT, R85, -126, PT ;  /* 0xc2fc00005500780b */ /* 0x000fe20003f6e000 */
[----:B------:R-:W-:Y:S01]  /*6430*/  FADD R12, R69, R12 ;  /* 0x0000000c450c7221 */ /* 0x000fe20000000000 */
[----:B------:R-:W-:Y:S01]  /*6440*/  WARPGROUP.ARRIVE ;  /* 0x00000000000079c5 */ /* 0x000fe20000000000 */
[----:B------:R-:W-:Y:S01]  /*6450*/  FADD R75, R70, R75 ;  /* 0x0000004b464b7221 */ /* 0x000fe20000000000 */
[----:B------:R-:W-:Y:S01]  /*6460*/  LOP3.LUT R3, R3, R20, RZ, 0x3c, !PT ;  /* 0x0000001403037212 */ /* 0x000fe200078e3cff */
[----:B------:R-:W-:Y:S01]  /*6470*/  FADD R21, R12, R21 ;  /* 0x000000150c157221 */ /* 0x000fe20000000000 */
[----:B------:R-:W-:Y:S01]  /*6480*/  SEL R15, R15, RZ, P4 ;  /* 0x000000ff0f0f7207 */ /* 0x000fe20002000000 */
[----:B------:R-:W-:Y:S01]  /*6490*/  FADD R72, R75, R72 ;  /* 0x000000484b487221 */ /* 0x000fe20000000000 */
[----:B------:R-:W-:Y:S01]  /*64a0*/  HGMMA.64x32x16.F32 R88, R24, gdesc[UR8].tnspB, R88, gsb0 ;  /* 0x4060000818587df0 */ /* 0x000fe20008000858 */
[----:B------:R-:W-:-:S02]  /*64b0*/  FADD R22, R21, R22 ;  /* 0x0000001615167221 */ /* 0x000fc40000000000 */
[----:B------:R-:W-:Y:S02]  /*64c0*/  FADD R13, R72, R13 ;  /* 0x0000000d480d7221 */ /* 0x000fe40000000000 */
[----:B------:R-:W-:Y:S01]  /*64d0*/  @!P3 FMUL R85, R85, 0.5 ;  /* 0x3f0000005555b820 */ /* 0x000fe20000400000 */
[----:B------:R-:W-:Y:S01]  /*64e0*/  FADD R22, R22, R23 ;  /* 0x0000001716167221 */ /* 0x000fe20000000000 */
[----:B-1----:R-:W-:-:S04]  /*64f0*/  @!P6 FMUL R31, R31, R31 ;  /* 0x0000001f1f1fe220 */ /* 0x002fc80000400000 */
[----:B------:R-:W1:Y:S01]  /*6500*/  MUFU.EX2 R85, R85 ;  /* 0x0000005500557308 */ /* 0x000e620000000800 */
[----:B------:R-:W-:-:S04]  /*6510*/  FADD R22, R22, R31 ;  /* 0x0000001f16167221 */ /* 0x000fc80000000000 */
[----:B------:R-:W-:-:S04]  /*6520*/  FADD R22, R22, R81 ;  /* 0x0000005116167221 */ /* 0x000fc80000000000 */
[----:B------:R-:W-:Y:S01]  /*6530*/  FADD R22, R22, R33 ;  /* 0x0000002116167221 */ /* 0x000fe20000000000 */
[----:B-1----:R-:W-:Y:S01]  /*6540*/  @!P3 FMUL R85, R85, R85 ;  /* 0x000000555555b220 */ /* 0x002fe20000400000 */
[----:B------:R-:W-:-:S04]  /*6550*/  ISETP.NE.AND P3, PT, R6, 0x4, PT ;  /* 0x000000040600780c */ /* 0x000fc80003f65270 */
[----:B------:R-:W-:-:S05]  /*6560*/  SEL R6, R6, RZ, P3 ;  /* 0x000000ff06067207 */ /* 0x000fca0001800000 */
[C---:B------:R-:W-:Y:S02]  /*6570*/  IMAD R12, R6.reuse, 0x8, R11 ;  /* 0x00000008060c7824 */ /* 0x040fe400078e020b */
[----:B------:R-:W-:-:S03]  /*6580*/  VIADD R6, R6, 0x1 ;  /* 0x0000000106067836 */ /* 0x000fc60000000000 */
[----:B------:R-:W-:Y:S02]  /*6590*/  PRMT R12, RZ, 0x654, R12 ;  /* 0x00000654ff0c7816 */ /* 0x000fe4000000000c */
[----:B------:R-:W-:-:S04]  /*65a0*/  ISETP.NE.AND P3, PT, R6, 0x4, PT ;  /* 0x000000040600780c */ /* 0x000fc80003f65270 */
[----:B------:R-:W-:Y:S01]  /*65b0*/  SEL R6, R6, RZ, P3 ;  /* 0x000000ff06067207 */ /* 0x000fe20001800000 */
[----:B------:R-:W-:Y:S02]  /*65c0*/  WARPGROUP.DEPBAR.LE gsb0, 0x0 ;  /* 0x00008000000079c5 */ /* 0x000fe40000010000 */
[----:B------:R-:W-:Y:S01]  /*65d0*/  F2FP.F16.F32.PACK_AB R25, R19, R28 ;  /* 0x0000001c1319723e */ /* 0x000fe200000000ff */
[----:B------:R-:W-:Y:S01]  /*65e0*/  FADD R28, R13, R28 ;  /* 0x0000001c0d1c7221 */ /* 0x000fe20000000000 */
[----:B------:R-:W-:Y:S01]  /*65f0*/  F2FP.F16.F32.PACK_AB R27, R29, R30 ;  /* 0x0000001e1d1b723e */ /* 0x000fe200000000ff */
[----:B------:R-:W-:Y:S01]  /*6600*/  FADD R13, R22, R85 ;  /* 0x00000055160d7221 */ /* 0x000fe20000000000 */
[----:B------:R-:W-:Y:S01]  /*6610*/  F2FP.F16.F32.PACK_AB R24, R81, R31 ;  /* 0x0000001f5118723e */ /* 0x000fe200000000ff */
[----:B------:R-:W-:Y:S01]  /*6620*/  FADD R19, R28, R19 ;  /* 0x000000131c137221 */ /* 0x000fe20000000000 */
[----:B------:R-:W-:-:S04]  /*6630*/  F2FP.F16.F32.PACK_AB R26, R85, R33 ;  /* 0x00000021551a723e */ /* 0x000fc800000000ff */
[----:B------:R-:W-:-:S06]  /*6640*/  WARPGROUP.ARRIVE ;  /* 0x00000000000079c5 */ /* 0x000fcc0000000000 */
[----:B------:R-:W-:Y:S03]  /*6650*/  HGMMA.64x32x16.F32 R88, R24, gdesc[UR4].tnspB, R88, gsb0 ;  /* 0x4060000418587df0 */ /* 0x000fe60008000858 */
[----:B------:R-:W-:Y:S02]  /*6660*/  WARPGROUP.DEPBAR.LE gsb0, 0x0 ;  /* 0x00008000000079c5 */ /* 0x000fe40000010000 */
[----:B------:R1:W-:Y:S02]  /*6670*/  SYNCS.ARRIVE.TRANS64.RED.A1T0 RZ, [R12+URZ], RZ ;  /* 0x000000ff0cff79a7 */ /* 0x0003e4000810043f */
[----:B-1----:R-:W-:-:S04]  /*6680*/  FADD R12, R19, R30 ;  /* 0x0000001e130c7221 */ /* 0x002fc80000000000 */
[----:B------:R-:W-:Y:S01]  /*6690*/  FADD R12, R12, R29 ;  /* 0x0000001d0c0c7221 */ /* 0x000fe20000000000 */
[----:B------:R-:W-:Y:S06]  /*66a0*/  @P2 BRA `(.L_x_31) ;  /* 0x0000000000982947 */ /* 0x000fec0003800000 */
[----:B------:R-:W-:Y:S01]  /*66b0*/  ISETP.LT.OR P2, PT, R7, 0x1, !P0 ;  /* 0x000000010700780c */ /* 0x000fe20004741670 */
[----:B------:R-:W-:-:S12]  /*66c0*/  BSSY B0, `(.L_x_32) ;  /* 0x0000023000007945 */ /* 0x000fd80003800000 */
[----:B------:R-:W-:Y:S05]  /*66d0*/  @P2 BRA `(.L_x_33) ;  /* 0x0000000000842947 */ /* 0x000fea0003800000 */
[----:B------:R-:W-:Y:S01]  /*66e0*/  IMAD R19, R5, 0x8, R2 ;  /* 0x0000000805137824 */ /* 0x000fe200078e0202 */
[----:B------:R-:W-:Y:S02]  /*66f0*/  SHF.L.U32 R20, R4, 0x1f, RZ ;  /* 0x0000001f04147819 */ /* 0x000fe400000006ff */
[----:B------:R-:W-:Y:S02]  /*6700*/  ISETP.NE.AND P3, PT, R0, RZ, PT ;  /* 0x000000ff0000720c */ /* 0x000fe40003f65270 */
[----:B------:R-:W1:Y:S02]  /*6710*/  SYNCS.PHASECHK.TRANS64.TRYWAIT P2, [R19+URZ+0x9020], R20 ;  /* 0x00902014130075a7 */ /* 0x000e64000804017f */
[----:B-1----:R-:W-:Y:S09]  /*6720*/  @!P2 BRA `(.L_x_34) ;  /* 0x000000480040a947 */ /* 0x002ff20003800000 */
.L_x_81:
[----:B------:R-:W-:Y:S05]  /*6730*/  @P3 BRA `(.L_x_35) ;  /* 0x0000000000143947 */ /* 0x000fea0003800000 */
[----:B------:R-:W-:Y:S02]  /*6740*/  LOP3.LUT P2, RZ, R16, 0x1f, RZ, 0xc0, !PT ;  /* 0x0000001f10ff7812 */ /* 0x000fe4000784c0ff */
[----:B-1----:R-:W-:-:S04]  /*6750*/  MOV R20, 0x2000 ;  /* 0x0000200000147802 */ /* 0x002fc80000000f00 */
[----:B------:R2:W-:Y:S07]  /*6760*/  SYNCS.ARRIVE.TRANS64 RZ, [R19+URZ+0x9000], R20 ;  /* 0x0090001413ff79a7 */ /* 0x0005ee000800003f */
[----:B------:R-:W-:Y:S05]  /*6770*/  @!P2 BRA `(.L_x_35) ;  /* 0x000000000004a947 */ /* 0x000fea0003800000 */
[----:B------:R-:W-:Y:S01]  /*6780*/  BPT.TRAP 0x1 ;  /* 0x000000040000795c */ /* 0x000fe20000300000 */
.L_x_35:
        /* <DEDUP_REMOVED lines=9> */
[----:B------:R-:W-:Y:S01]  /*6820*/  UMOV UR10, URZ ;  /* 0x0000003f000a7c82 */ /* 0x000fe20008000000 */
[----:B------:R-:W-:Y:S01]  /*6830*/  UMOV UR12, UR36 ;  /* 0x00000024000c7c82 */ /* 0x000fe20008000000 */
[----:B------:R-:W-:Y:S01]  /*6840*/  UMOV UR13, UR37 ;  /* 0x00000025000d7c82 */ /* 0x000fe20008000000 */
[----:B------:R-:W-:-:S02]  /*6850*/  ISETP.NE.AND P2, PT, R5, 0x4, PT ;  /* 0x000000040500780c */ /* 0x000fc40003f45270 */
[----:B------:R-:W-:Y:S01]  /*6860*/  USHF.L.U32 UR11, UR11, 0x7, URZ ;  /* 0x000000070b0b7899 */ /* 0x000fe2000800063f */
[----:B------:R-:W-:Y:S01]  /*6870*/  IADD3 R8, R8, 0x1, RZ ;  /* 0x0000000108087810 */ /* 0x000fe20007ffe0ff */
[----:B------:R-:W-:Y:S01]  /*6880*/  UIADD3 UR9, UR9, 0x9000, URZ ;  /* 0x0000900009097890 */ /* 0x000fe2000fffe03f */
[----:B------:R-:W-:Y:S01]  /*6890*/  SEL R19, RZ, 0x1, P2 ;  /* 0x00000001ff137807 */ /* 0x000fe20001000000 */
[----:B------:R-:W-:Y:S01]  /*68a0*/  UIADD3 UR8, UR8, 0x1000, URZ ;  /* 0x0000100008087890 */ /* 0x000fe2000fffe03f */
[----:B------:R-:W-:Y:S02]  /*68b0*/  SEL R5, R5, RZ, P2 ;  /* 0x000000ff05057207 */ /* 0x000fe40001000000 */
[----:B------:R-:W-:-:S06]  /*68c0*/  LOP3.LUT R4, R4, R19, RZ, 0x3c, !PT ;  /* 0x0000001304047212 */ /* 0x000fcc00078e3cff */
[----:B------:R1:W-:Y:S02]  /*68d0*/  UTMALDG.4D [UR8], [UR6], desc[UR18] ;  /* 0x00001208060075b4 */ /* 0x0003e40008019000 */
[----:B-1----:R-:W-:Y:S01]  /*68e0*/  NOP ;  /* 0x0000000000007918 */ /* 0x002fe20000000000 */
.L_x_33:
[----:B------:R-:W-:Y:S05]  /*68f0*/  BSYNC B0 ;  /* 0x0000000000007941 */ /* 0x000fea0003800000 */
.L_x_32:
[----:B------:R-:W-:-:S07]  /*6900*/  VIADD R7, R7, 0xffffffff ;  /* 0xffffffff07077836 */ /* 0x000fce0000000000 */
.L_x_31:
[----:B------:R-:W-:Y:S01]  /*6910*/  VIADD R10, R10, 0x80 ;  /* 0x000000800a0a7836 */ /* 0x000fe20000000000 */
[----:B------:R-:W-:Y:S01]  /*6920*/  MOV R19, R17 ;  /* 0x0000001100137202 */ /* 0x000fe20000000f00 */
[----:B------:R-:W-:Y:S01]  /*6930*/  IMAD.MOV.U32 R21, RZ, RZ, R14 ;  /* 0x000000ffff157224 */ /* 0x000fe200078e000e */
[----:B------:R-:W-:Y:S06]  /*6940*/  @P1 BRA `(.L_x_36) ;  /* 0xffffffd4002c1947 */ /* 0x000fec000383ffff */
.L_x_24:
[----:B------:R-:W-:-:S13]  /*6950*/  ISETP.GE.AND P1, PT, R18, 0x1, PT ;  /* 0x000000011200780c */ /* 0x000fda0003f26270 */
[----:B------:R-:W-:Y:S05]  /*6960*/  @!P1 BRA `(.L_x_37) ;  /* 0x0000003400289947 */ /* 0x000fea0003800000 */
[----:B------:R-:W-:Y:S01]  /*6970*/  IMAD.MOV.U32 R21, RZ, RZ, R17 ;  /* 0x000000ffff157224 */ /* 0x000fe200078e0011 */
[----:B------:R-:W-:Y:S02]  /*6980*/  MOV R20, R14 ;  /* 0x0000000e00147202 */ /* 0x000fe40000000f00 */
[----:B------:R-:W-:-:S07]  /*6990*/  LOP3.LUT R19, R16, 0x1f, RZ, 0xc0, !PT ;  /* 0x0000001f10137812 */ /* 0x000fce00078ec0ff */
.L_x_50:
[----:B------:R-:W-:Y:S01]  /*69a0*/  IMAD R17, R15, 0x8, R2 ;  /* 0x000000080f117824 */ /* 0x000fe200078e0202 */
[----:B------:R-:W-:-:S07]  /*69b0*/  SHF.L.U32 R14, R3, 0x1f, RZ ;  /* 0x0000001f030e7819 */ /* 0x000fce00000006ff */
[----:B------:R-:W-:Y:S05]  /*69c0*/  YIELD ;  /* 0x0000000000007946 */ /* 0x000fea0003800000 */
[----:B------:R-:W1:Y:S02]  /*69d0*/  SYNCS.PHASECHK.TRANS64.TRYWAIT P1, [R17+URZ+0x9000], R14 ;  /* 0x0090000e110075a7 */ /* 0x000e64000802017f */
[----:B-1----:R-:W-:Y:S05]  /*69e0*/  @!P1 BRA `(.L_x_38) ;  /* 0x0000004400a49947 */ /* 0x002fea0003800000 */
.L_x_82:
[----:B------:R-:W-:Y:S05]  /*69f0*/  WARPSYNC.ALL ;  /* 0x0000000000007948 */ /* 0x000fea0003800000 */
[----:B------:R-:W-:Y:S01]  /*6a00*/  IMAD.MOV.U32 R23, RZ, RZ, -0x7fffffe0 ;  /* 0x80000020ff177424 */ /* 0x000fe200078e00ff */
[----:B------:R-:W-:Y:S01]  /*6a10*/  LEA R22, R15, UR20, 0x9 ;  /* 0x000000140f167c11 */ /* 0x000fe2000f8e48ff */
[----:B------:R-:W-:Y:S01]  /*6a20*/  WARPGROUP.ARRIVE ;  /* 0x00000000000079c5 */ /* 0x000fe20000000000 */
[----:B------:R-:W-:Y:S02]  /*6a30*/  ISETP.NE.AND P1, PT, R9, RZ, PT ;  /* 0x000000ff0900720c */ /* 0x000fe40003f25270 */
[----:B------:R-:W-:-:S02]  /*6a40*/  R2UR UR6, R22 ;  /* 0x00000000160672ca */ /* 0x000fc400000e0000 */
[----:B------:R-:W-:Y:S01]  /*6a50*/  R2UR UR7, R23 ;  /* 0x00000000170772ca */ /* 0x000fe200000e0000 */
[----:B------:R-:W-:Y:S01]  /*6a60*/  IMAD.MOV.U32 R23, RZ, RZ, -0x7fffffe0 ;  /* 0x80000020ff177424 */ /* 0x000fe200078e00ff */
[----:B------:R-:W-:-:S04]  /*6a70*/  IADD3 R22, R22, 0x2, RZ ;  /* 0x0000000216167810 */ /* 0x000fc80007ffe0ff */
[----:B------:R-:W-:Y:S02]  /*6a80*/  R2UR UR18, R22 ;  /* 0x00000000161272ca */ /* 0x000fe400000e0000 */
[----:B------:R-:W-:-:S05]  /*6a90*/  R2UR UR19, R23 ;  /* 0x00000000171372ca */ /* 0x000fca00000e0000 */
        /* <DEDUP_REMOVED lines=13> */
.L_x_83:
[----:B------:R-:W-:Y:S05]  /*6b70*/  @P3 BRA `(.L_x_42) ;  /* 0x0000000000143947 */ /* 0x000fea0003800000 */
[----:B------:R-:W-:Y:S02]  /*6b80*/  ISETP.NE.AND P2, PT, R19, RZ, PT ;  /* 0x000000ff1300720c */ /* 0x000fe40003f45270 */
[----:B-1----:R-:W-:-:S04]  /*6b90*/  MOV R17, 0x2000 ;  /* 0x0000200000117802 */ /* 0x002fc80000000f00 */
[----:B------:R2:W-:Y:S07]  /*6ba0*/  SYNCS.ARRIVE.TRANS64 RZ, [R14+URZ+0x9000], R17 ;  /* 0x009000110eff79a7 */ /* 0x0005ee000800003f */
[----:B------:R-:W-:Y:S05]  /*6bb0*/  @!P2 BRA `(.L_x_42) ;  /* 0x000000000004a947 */ /* 0x000fea0003800000 */
[----:B------:R-:W-:Y:S01]  /*6bc0*/  BPT.TRAP 0x1 ;  /* 0x000000040000795c */ /* 0x000fe20000300000 */
.L_x_42:
[----:B-12---:R-:W-:Y:S01]  /*6bd0*/  IMAD R17, R5, 0x2000, R2 ;  /* 0x0000200005117824 */ /* 0x006fe200078e0202 */
        /* <DEDUP_REMOVED lines=8> */
[----:B------:R-:W-:Y:S01]  /*6c60*/  VIADD R5, R5, 0x1 ;  /* 0x0000000105057836 */ /* 0x000fe20000000000 */
[----:B------:R-:W-:Y:S01]  /*6c70*/  UMOV UR10, URZ ;  /* 0x0000003f000a7c82 */ /* 0x000fe20008000000 */
[----:B------:R-:W-:Y:S01]  /*6c80*/  UMOV UR12, UR36 ;  /* 0x00000024000c7c82 */ /* 0x000fe20008000000 */
[----:B------:R-:W-:-:S02]  /*6c90*/  UMOV UR13, UR37 ;  /* 0x00000025000d7c82 */ /* 0x000fc40008000000 */
[----:B------:R-:W-:Y:S01]  /*6ca0*/  USHF.L.U32 UR11, UR11, 0x7, URZ ;  /* 0x000000070b0b7899 */ /* 0x000fe2000800063f */
[C---:B------:R-:W-:Y:S01]  /*6cb0*/  ISETP.NE.AND P2, PT, R5.reuse, 0x4, PT ;  /* 0x000000040500780c */ /* 0x040fe20003f45270 */
[----:B------:R-:W-:Y:S02]  /*6cc0*/  UIADD3 UR9, UR9, 0x9000, URZ ;  /* 0x0000900009097890 */ /* 0x000fe4000fffe03f */
[----:B------:R-:W-:Y:S01]  /*6cd0*/  UIADD3 UR8, UR8, 0x1000, URZ ;  /* 0x0000100008087890 */ /* 0x000fe2000fffe03f */
[----:B------:R-:W-:Y:S02]  /*6ce0*/  SEL R17, RZ, 0x1, P2 ;  /* 0x00000001ff117807 */ /* 0x000fe40001000000 */
[----:B------:R-:W-:Y:S02]  /*6cf0*/  SEL R5, R5, RZ, P2 ;  /* 0x000000ff05057207 */ /* 0x000fe40001000000 */
[----:B------:R-:W-:-:S04]  /*6d00*/  LOP3.LUT R4, R4, R17, RZ, 0x3c, !PT ;  /* 0x0000001104047212 */ /* 0x000fc800078e3cff */
[----:B------:R2:W-:Y:S02]  /*6d10*/  UTMALDG.4D [UR8], [UR6], desc[UR18] ;  /* 0x00001208060075b4 */ /* 0x0005e40008019000 */
[----:B--2---:R-:W-:Y:S01]  /*6d20*/  NOP ;  /* 0x0000000000007918 */ /* 0x004fe20000000000 */
.L_x_40:
[----:B------:R-:W-:-:S07]  /*6d30*/  IADD3 R7, R7, -0x1, RZ ;  /* 0xffffffff07077810 */ /* 0x000fce0007ffe0ff */
.L_x_39:
[----:B------:R-:W-:Y:S01]  /*6d40*/  VIADD R15, R15, 0x1 ;  /* 0x000000010f0f7836 */ /* 0x000fe20000000000 */
[----:B------:R-:W-:Y:S05]  /*6d50*/  WARPSYNC.ALL ;  /* 0x0000000000007948 */ /* 0x000fea0003800000 */
[----:B------:R-:W-:-:S04]  /*6d60*/  ISETP.NE.AND P2, PT, R15, 0x4, PT ;  /* 0x000000040f00780c */ /* 0x000fc80003f45270 */
[----:B-1----:R-:W-:Y:S02]  /*6d70*/  SEL R14, RZ, 0x1, P2 ;  /* 0x00000001ff0e7807 */ /* 0x002fe40001000000 */
[----:B------:R-:W-:Y:S02]  /*6d80*/  SEL R15, R15, RZ, P2 ;  /* 0x000000ff0f0f7207 */ /* 0x000fe40001000000 */
[----:B------:R-:W-:Y:S01]  /*6d90*/  LOP3.LUT R3, R3, R14, RZ, 0x3c, !PT ;  /* 0x0000000e03037212 */ /* 0x000fe200078e3cff */
[C---:B------:R-:W-:Y:S01]  /*6da0*/  VIADD R14, R10.reuse, 0x1 ;  /* 0x000000010a0e7836 */ /* 0x040fe20000000000 */
[C---:B------:R-:W-:Y:S01]  /*6db0*/  IADD3 R17, R10.reuse, 0x8, RZ ;  /* 0x000000080a117810 */ /* 0x040fe20007ffe0ff */
[C---:B------:R-:W-:Y:S01]  /*6dc0*/  VIADD R22, R10.reuse, 0x9 ;  /* 0x000000090a167836 */ /* 0x040fe20000000000 */
[----:B------:R-:W-:Y:S01]  /*6dd0*/  ISETP.GE.AND P2, PT, R10, UR21, PT ;  /* 0x000000150a007c0c */ /* 0x000fe2000bf46270 */
[----:B------:R-:W-:Y:S01]  /*6de0*/  IMAD R110, R15, 0x8, R2 ;  /* 0x000000080f6e7824 */ /* 0x000fe200078e0202 */
[----:B------:R-:W-:Y:S01]  /*6df0*/  ISETP.GE.AND P4, PT, R14, UR21, PT ;  /* 0x000000150e007c0c */ /* 0x000fe2000bf86270 */
[C---:B------:R-:W-:Y:S01]  /*6e00*/  VIADD R14, R10.reuse, 0x10 ;  /* 0x000000100a0e7836 */ /* 0x040fe20000000000 */
[----:B------:R-:W-:Y:S01]  /*6e10*/  ISETP.GE.AND P3, PT, R17, UR21, PT ;  /* 0x0000001511007c0c */ /* 0x000fe2000bf66270 */
[----:B------:R-:W-:Y:S01]  /*6e20*/  VIADD R17, R10, 0x18 ;  /* 0x000000180a117836 */ /* 0x000fe20000000000 */
[----:B------:R-:W-:Y:S01]  /*6e30*/  FSEL R24, R24, -INF , !P2 ;  /* 0xff80000018187808 */ /* 0x000fe20005000000 */
[----:B------:R-:W-:Y:S01]  /*6e40*/  BSSY B0, `(.L_x_43) ;  /* 0x00000da000007945 */ /* 0x000fe20003800000 */
[----:B------:R-:W-:-:S02]  /*6e50*/  ISETP.GE.AND P5, PT, R14, UR21, PT ;  /* 0x000000150e007c0c */ /* 0x000fc4000bfa6270 */
[----:B------:R-:W-:Y:S02]  /*6e60*/  IADD3 R14, R10, 0x11, RZ ;  /* 0x000000110a0e7810 */ /* 0x000fe40007ffe0ff */
[----:B------:R-:W-:Y:S01]  /*6e70*/  FSEL R23, R26, -INF , !P2 ;  /* 0xff8000001a177808 */ /* 0x000fe20005000000 */
[----:B------:R-:W-:Y:S01]  /*6e80*/  VIADD R26, R10, 0x49 ;  /* 0x000000490a1a7836 */ /* 0x000fe20000000000 */
[----:B------:R-:W-:Y:S01]  /*6e90*/  ISETP.GE.AND P2, PT, R14, UR21, PT ;  /* 0x000000150e007c0c */ /* 0x000fe2000bf46270 */
[----:B------:R-:W-:Y:S01]  /*6ea0*/  VIADD R14, R10, 0x19 ;  /* 0x000000190a0e7836 */ /* 0x000fe20000000000 */
[----:B------:R-:W-:Y:S02]  /*6eb0*/  FSEL R25, R25, -INF , !P4 ;  /* 0xff80000019197808 */ /* 0x000fe40006000000 */
[----:B------:R-:W-:Y:S02]  /*6ec0*/  FSEL R27, R27, -INF , !P4 ;  /* 0xff8000001b1b7808 */ /* 0x000fe40006000000 */
[----:B------:R-:W-:-:S02]  /*6ed0*/  ISETP.GE.AND P6, PT, R22, UR21, PT ;  /* 0x0000001516007c0c */ /* 0x000fc4000bfc6270 */
[----:B------:R-:W-:Y:S02]  /*6ee0*/  ISETP.GE.AND P4, PT, R17, UR21, PT ;  /* 0x0000001511007c0c */ /* 0x000fe4000bf86270 */
[----:B------:R-:W-:Y:S02]  /*6ef0*/  IADD3 R17, R10, 0x20, RZ ;  /* 0x000000200a117810 */ /* 0x000fe40007ffe0ff */
[----:B------:R-:W-:Y:S02]  /*6f00*/  FSEL R28, R28, -INF , !P3 ;  /* 0xff8000001c1c7808 */ /* 0x000fe40005800000 */
[----:B------:R-:W-:Y:S02]  /*6f10*/  FSEL R30, R30, -INF , !P3 ;  /* 0xff8000001e1e7808 */ /* 0x000fe40005800000 */
[----:B------:R-:W-:Y:S01]  /*6f20*/  ISETP.GE.AND P3, PT, R14, UR21, PT ;  /* 0x000000150e007c0c */ /* 0x000fe2000bf66270 */
[----:B------:R-:W-:Y:S01]  /*6f30*/  VIADD R14, R10, 0x21 ;  /* 0x000000210a0e7836 */ /* 0x000fe20000000000 */
[----:B------:R-:W-:-:S02]  /*6f40*/  FSEL R29, R29, -INF , !P6 ;  /* 0xff8000001d1d7808 */ /* 0x000fc40007000000 */
[----:B------:R-:W-:Y:S02]  /*6f50*/  FSEL R31, R31, -INF , !P6 ;  /* 0xff8000001f1f7808 */ /* 0x000fe40007000000 */
[----:B------:R-:W-:Y:S01]  /*6f60*/  ISETP.GE.AND P6, PT, R17, UR21, PT ;  /* 0x0000001511007c0c */ /* 0x000fe2000bfc6270 */
[----:B------:R-:W-:Y:S01]  /*6f70*/  VIADD R17, R10, 0x28 ;  /* 0x000000280a117836 */ /* 0x000fe20000000000 */
[----:B------:R-:W-:Y:S02]  /*6f80*/  FSEL R32, R32, -INF , !P5 ;  /* 0xff80000020207808 */ /* 0x000fe40006800000 */
[----:B------:R-:W-:Y:S02]  /*6f90*/  FSEL R34, R34, -INF , !P5 ;  /* 0xff80000022227808 */ /* 0x000fe40006800000 */
[----:B------:R-:W-:Y:S02]  /*6fa0*/  ISETP.GE.AND P5, PT, R14, UR21, PT ;  /* 0x000000150e007c0c */ /* 0x000fe4000bfa6270 */
[----:B------:R-:W-:-:S02]  /*6fb0*/  IADD3 R14, R10, 0x29, RZ ;  /* 0x000000290a0e7810 */ /* 0x000fc40007ffe0ff */
[----:B------:R-:W-:Y:S02]  /*6fc0*/  FSEL R33, R33, -INF , !P2 ;  /* 0xff80000021217808 */ /* 0x000fe40005000000 */
[----:B------:R-:W-:Y:S02]  /*6fd0*/  FSEL R35, R35, -INF , !P2 ;  /* 0xff80000023237808 */ /* 0x000fe40005000000 */
[----:B------:R-:W-:Y:S01]  /*6fe0*/  ISETP.GE.AND P2, PT, R17, UR21, PT ;  /* 0x0000001511007c0c */ /* 0x000fe2000bf46270 */
[----:B------:R-:W-:Y:S01]  /*6ff0*/  VIADD R17, R10, 0x30 ;  /* 0x000000300a117836 */ /* 0x000fe20000000000 */
[----:B------:R-:W-:Y:S02]  /*7000*/  FSEL R36, R36, -INF , !P4 ;  /* 0xff80000024247808 */ /* 0x000fe40006000000 */
[----:B------:R-:W-:Y:S02]  /*7010*/  FSEL R38, R38, -INF , !P4 ;  /* 0xff80000026267808 */ /* 0x000fe40006000000 */
[----:B------:R-:W-:Y:S01]  /*7020*/  ISETP.GE.AND P4, PT, R14, UR21, PT ;  /* 0x000000150e007c0c */ /* 0x000fe2000bf86270 */
[----:B------:R-:W-:Y:S01]  /*7030*/  VIADD R14, R10, 0x31 ;  /* 0x000000310a0e7836 */ /* 0x000fe20000000000 */
[----:B------:R-:W-:-:S02]  /*7040*/  FSEL R37, R37, -INF , !P3 ;  /* 0xff80000025257808 */ /* 0x000fc40005800000 */
[----:B------:R-:W-:Y:S02]  /*7050*/  FSEL R39, R39, -INF , !P3 ;  /* 0xff80000027277808 */ /* 0x000fe40005800000 */
        /* <DEDUP_REMOVED lines=20> */
[----:B------:R-:W-:-:S02]  /*71a0*/  ISETP.GE.AND P3, PT, R14, UR21, PT ;  /* 0x000000150e007c0c */ /* 0x000fc4000bf66270 */
[----:B------:R-:W-:Y:S02]  /*71b0*/  FMNMX R14, R24, R21, !PT ;  /* 0x00000015180e7209 */ /* 0x000fe40007800000 */
[----:B------:R-:W-:Y:S02]  /*71c0*/  FMNMX R22, R23, R20, !PT ;  /* 0x0000001417167209 */ /* 0x000fe40007800000 */
[----:B------:R-:W-:Y:S02]  /*71d0*/  FSEL R49, R49, -INF , !P6 ;  /* 0xff80000031317808 */ /* 0x000fe40007000000 */
[----:B------:R-:W-:Y:S02]  /*71e0*/  FSEL R51, R51, -INF , !P6 ;  /* 0xff80000033337808 */ /* 0x000fe40007000000 */
[----:B------:R-:W-:Y:S02]  /*71f0*/  ISETP.GE.AND P6, PT, R17, UR21, PT ;  /* 0x0000001511007c0c */ /* 0x000fe4000bfc6270 */
        /* <DEDUP_REMOVED lines=22> */
[----:B------:R-:W-:Y:S02]  /*7360*/  FSEL R52, R52, -INF , !P5 ;  /* 0xff80000034347808 */ /* 0x000fe40006800000 */
[----:B------:R-:W-:Y:S02]  /*7370*/  FSEL R54, R54, -INF , !P5 ;  /* 0xff80000036367808 */ /* 0x000fe40006800000 */
[----:B------:R-:W-:-:S02]  /*7380*/  ISETP.GE.AND P5, PT, R26, UR21, PT ;  /* 0x000000151a007c0c */ /* 0x000fc4000bfa6270 */
[----:B------:R-:W-:Y:S02]  /*7390*/  FMNMX R14, R48, R17, !PT ;  /* 0x00000011300e7209 */ /* 0x000fe40007800000 */
[----:B------:R-:W-:Y:S02]  /*73a0*/  FMNMX R22, R50, R105, !PT ;  /* 0x0000006932167209 */ /* 0x000fe40007800000 */
[----:B------:R-:W-:Y:S02]  /*73b0*/  IADD3 R26, R10, 0x50, RZ ;  /* 0x000000500a1a7810 */ /* 0x000fe40007ffe0ff */
[----:B------:R-:W-:Y:S02]  /*73c0*/  FSEL R53, R53, -INF , !P2 ;  /* 0xff80000035357808 */ /* 0x000fe40005000000 */
[----:B------:R-:W-:Y:S02]  /*73d0*/  FSEL R55, R55, -INF , !P2 ;  /* 0xff80000037377808 */ /* 0x000fe40005000000 */
[----:B------:R-:W-:-:S02]  /*73e0*/  FMNMX R17, R49, R14, !PT ;  /* 0x0000000e31117209 */ /* 0x000fc40007800000 */
[----:B------:R-:W-:Y:S02]  /*73f0*/  FMNMX R105, R51, R22, !PT ;  /* 0x0000001633697209 */ /* 0x000fe40007800000 */
[----:B------:R-:W-:Y:S01]  /*7400*/  ISETP.GE.AND P2, PT, R26, UR21, PT ;  /* 0x000000151a007c0c */ /* 0x000fe2000bf46270 */
[----:B------:R-:W-:Y:S01]  /*7410*/  VIADD R26, R10, 0x51 ;  /* 0x000000510a1a7836 */ /* 0x000fe20000000000 */
[----:B------:R-:W-:Y:S02]  /*7420*/  FMNMX R14, R52, R17, !PT ;  /* 0x00000011340e7209 */ /* 0x000fe40007800000 */
[----:B------:R-:W-:Y:S02]  /*7430*/  FMNMX R22, R54, R105, !PT ;  /* 0x0000006936167209 */ /* 0x000fe40007800000 */
[----:B------:R-:W-:Y:S02]  /*7440*/  FSEL R56, R56, -INF , !P4 ;  /* 0xff80000038387808 */ /* 0x000fe40006000000 */
[----:B------:R-:W-:-:S02]  /*7450*/  FSEL R58, R58, -INF , !P4 ;  /* 0xff8000003a3a7808 */ /* 0x000fc40006000000 */
[----:B------:R-:W-:Y:S01]  /*7460*/  ISETP.GE.AND P4, PT, R26, UR21, PT ;  /* 0x000000151a007c0c */ /* 0x000fe2000bf86270 */
[----:B------:R-:W-:Y:S01]  /*7470*/  VIADD R26, R10, 0x58 ;  /* 0x000000580a1a7836 */ /* 0x000fe20000000000 */
[----:B------:R-:W-:Y:S02]  /*7480*/  FMNMX R17, R53, R14, !PT ;  /* 0x0000000e35117209 */ /* 0x000fe40007800000 */
[----:B------:R-:W-:Y:S02]  /*7490*/  FMNMX R105, R55, R22, !PT ;  /* 0x0000001637697209 */ /* 0x000fe40007800000 */
[----:B------:R-:W-:Y:S02]  /*74a0*/  FSEL R57, R57, -INF , !P3 ;  /* 0xff80000039397808 */ /* 0x000fe40005800000 */
[----:B------:R-:W-:Y:S02]  /*74b0*/  FSEL R59, R59, -INF , !P3 ;  /* 0xff8000003b3b7808 */ /* 0x000fe40005800000 */
[----:B------:R-:W-:-:S02]  /*74c0*/  FMNMX R14, R56, R17, !PT ;  /* 0x00000011380e7209 */ /* 0x000fc40007800000 */
[----:B------:R-:W-:Y:S02]  /*74d0*/  FMNMX R22, R58, R105, !PT ;  /* 0x000000693a167209 */ /* 0x000fe40007800000 */
[----:B------:R-:W-:Y:S02]  /*74e0*/  ISETP.GE.AND P3, PT, R26, UR21, PT ;  /* 0x000000151a007c0c */ /* 0x000fe4000bf66270 */
[----:B------:R-:W-:Y:S02]  /*74f0*/  IADD3 R26, R10, 0x59, RZ ;  /* 0x000000590a1a7810 */ /* 0x000fe40007ffe0ff */
[----:B------:R-:W-:Y:S02]  /*7500*/  FSEL R60, R60, -INF , !P6 ;  /* 0xff8000003c3c7808 */ /* 0x000fe40007000000 */
[----:B------:R-:W-:Y:S02]  /*7510*/  FSEL R62, R62, -INF , !P6 ;  /* 0xff8000003e3e7808 */ /* 0x000fe40007000000 */
[----:B------:R-:W-:-:S02]  /*7520*/  FMNMX R17, R57, R14, !PT ;  /* 0x0000000e39117209 */ /* 0x000fc40007800000 */
[----:B------:R-:W-:Y:S02]  /*7530*/  FMNMX R105, R59, R22, !PT ;  /* 0x000000163b697209 */ /* 0x000fe40007800000 */
[----:B------:R-:W-:Y:S01]  /*7540*/  ISETP.GE.AND P6, PT, R26, UR21, PT ;  /* 0x000000151a007c0c */ /* 0x000fe2000bfc6270 */
[----:B------:R-:W-:Y:S01]  /*7550*/  VIADD R26, R10, 0x60 ;  /* 0x000000600a1a7836 */ /* 0x000fe20000000000 */
[----:B------:R-:W-:Y:S02]  /*7560*/  FSEL R61, R61, -INF , !P5 ;  /* 0xff8000003d3d7808 */ /* 0x000fe40006800000 */
[----:B------:R-:W-:Y:S02]  /*7570*/  FSEL R63, R63, -INF , !P5 ;  /* 0xff8000003f3f7808 */ /* 0x000fe40006800000 */
[----:B------:R-:W-:Y:S02]  /*7580*/  FMNMX R14, R60, R17, !PT ;  /* 0x000000113c0e7209 */ /* 0x000fe40007800000 */
[----:B------:R-:W-:-:S02]  /*7590*/  FMNMX R22, R62, R105, !PT ;  /* 0x000000693e167209 */ /* 0x000fc40007800000 */
[----:B------:R-:W-:Y:S01]  /*75a0*/  ISETP.GE.AND P5, PT, R26, UR21, PT ;  /* 0x000000151a007c0c */ /* 0x000fe2000bfa6270 */
[----:B------:R-:W-:Y:S01]  /*75b0*/  VIADD R26, R10, 0x61 ;  /* 0x000000610a1a7836 */ /* 0x000fe20000000000 */
[----:B------:R-:W-:Y:S02]  /*75c0*/  FSEL R64, R64, -INF , !P2 ;  /* 0xff80000040407808 */ /* 0x000fe40005000000 */
[----:B------:R-:W-:Y:S02]  /*75d0*/  FSEL R66, R66, -INF , !P2 ;  /* 0xff80000042427808 */ /* 0x000fe40005000000 */
[----:B------:R-:W-:Y:S02]  /*75e0*/  FMNMX R17, R61, R14, !PT ;  /* 0x0000000e3d117209 */ /* 0x000fe40007800000 */
[----:B------:R-:W-:Y:S02]  /*75f0*/  FMNMX R105, R63, R22, !PT ;  /* 0x000000163f697209 */ /* 0x000fe40007800000 */
[----:B------:R-:W-:-:S02]  /*7600*/  FSEL R65, R65, -INF , !P4 ;  /* 0xff80000041417808 */ /* 0x000fc40006000000 */
[----:B------:R-:W-:Y:S02]  /*7610*/  FSEL R67, R67, -INF , !P4 ;  /* 0xff80000043437808 */ /* 0x000fe40006000000 */
[----:B------:R-:W-:Y:S02]  /*7620*/  FMNMX R14, R64, R17, !PT ;  /* 0x00000011400e7209 */ /* 0x000fe40007800000 */
[----:B------:R-:W-:Y:S02]  /*7630*/  FMNMX R22, R66, R105, !PT ;  /* 0x0000006942167209 */ /* 0x000fe40007800000 */
[----:B------:R-:W-:Y:S02]  /*7640*/  ISETP.GE.AND P2, PT, R26, UR21, PT ;  /* 0x000000151a007c0c */ /* 0x000fe4000bf46270 */
[----:B------:R-:W-:Y:S02]  /*7650*/  IADD3 R26, R10, 0x68, RZ ;  /* 0x000000680a1a7810 */ /* 0x000fe40007ffe0ff */
[----:B------:R-:W-:-:S02]  /*7660*/  FSEL R68, R68, -INF , !P3 ;  /* 0xff80000044447808 */ /* 0x000fc40005800000 */
[----:B------:R-:W-:Y:S02]  /*7670*/  FSEL R70, R70, -INF , !P3 ;  /* 0xff80000046467808 */ /* 0x000fe40005800000 */
[----:B------:R-:W-:Y:S02]  /*7680*/  FMNMX R17, R65, R14, !PT ;  /* 0x0000000e41117209 */ /* 0x000fe40007800000 */
[----:B------:R-:W-:Y:S02]  /*7690*/  FMNMX R105, R67, R22, !PT ;  /* 0x0000001643697209 */ /* 0x000fe40007800000 */
[----:B------:R-:W-:Y:S01]  /*76a0*/  ISETP.GE.AND P4, PT, R26, UR21, PT ;  /* 0x000000151a007c0c */ /* 0x000fe2000bf86270 */
[----:B------:R-:W-:Y:S01]  /*76b0*/  VIADD R26, R10, 0x69 ;  /* 0x000000690a1a7836 */ /* 0x000fe20000000000 */
[----:B------:R-:W-:Y:S02]  /*76c0*/  FSEL R69, R69, -INF , !P6 ;  /* 0xff80000045457808 */ /* 0x000fe40007000000 */
[----:B------:R-:W-:-:S02]  /*76d0*/  FSEL R71, R71, -INF , !P6 ;  /* 0xff80000047477808 */ /* 0x000fc40007000000 */
[----:B------:R-:W-:Y:S02]  /*76e0*/  FMNMX R14, R68, R17, !PT ;  /* 0x00000011440e7209 */ /* 0x000fe40007800000 */
[----:B------:R-:W-:Y:S02]  /*76f0*/  FMNMX R22, R70, R105, !PT ;  /* 0x0000006946167209 */ /* 0x000fe40007800000 */
        /* <DEDUP_REMOVED lines=10> */
[----:B------:R-:W-:-:S02]  /*77a0*/  ISETP.GE.AND P6, PT, R26, UR21, PT ;  /* 0x000000151a007c0c */ /* 0x000fc4000bfc6270 */
[----:B------:R-:W-:Y:S02]  /*77b0*/  IADD3 R26, R10, 0x71, RZ ;  /* 0x000000710a1a7810 */ /* 0x000fe40007ffe0ff */
[----:B------:R-:W-:Y:S02]  /*77c0*/  FSEL R76, R76, -INF , !P4 ;  /* 0xff8000004c4c7808 */ /* 0x000fe40006000000 */
[----:B------:R-:W-:Y:S02]  /*77d0*/  FSEL R78, R78, -INF , !P4 ;  /* 0xff8000004e4e7808 */ /* 0x000fe40006000000 */
[----:B------:R-:W-:Y:S02]  /*77e0*/  FMNMX R17, R73, R14, !PT ;  /* 0x0000000e49117209 */ /* 0x000fe40007800000 */
[----:B------:R-:W-:Y:S02]  /*77f0*/  FMNMX R105, R75, R22, !PT ;  /* 0x000000164b697209 */ /* 0x000fe40007800000 */
[----:B------:R-:W-:Y:S01]  /*7800*/  ISETP.GE.AND P5, PT, R26, UR21, PT ;  /* 0x000000151a007c0c */ /* 0x000fe2000bfa6270 */
[----:B------:R-:W-:Y:S01]  /*7810*/  VIADD R26, R10, 0x78 ;  /* 0x000000780a1a7836 */ /* 0x000fe20000000000 */
[----:B------:R-:W-:-:S02]  /*7820*/  FSEL R77, R77, -INF , !P3 ;  /* 0xff8000004d4d7808 */ /* 0x000fc40005800000 */
[----:B------:R-:W-:Y:S02]  /*7830*/  FMNMX R14, R76, R17, !PT ;  /* 0x000000114c0e7209 */ /* 0x000fe40007800000 */
[----:B------:R-:W-:Y:S02]  /*7840*/  FSEL R79, R79, -INF , !P3 ;  /* 0xff8000004f4f7808 */ /* 0x000fe40005800000 */
[----:B------:R-:W-:Y:S02]  /*7850*/  FMNMX R22, R78, R105, !PT ;  /* 0x000000694e167209 */ /* 0x000fe40007800000 */
[----:B------:R-:W-:Y:S02]  /*7860*/  FSEL R80, R80, -INF , !P6 ;  /* 0xff80000050507808 */ /* 0x000fe40007000000 */
[----:B------:R-:W-:Y:S02]  /*7870*/  FMNMX R17, R77, R14, !PT ;  /* 0x0000000e4d117209 */ /* 0x000fe40007800000 */
[----:B------:R-:W-:-:S02]  /*7880*/  FSEL R82, R82, -INF , !P6 ;  /* 0xff80000052527808 */ /* 0x000fc40007000000 */
[----:B------:R-:W-:Y:S02]  /*7890*/  FMNMX R105, R79, R22, !PT ;  /* 0x000000164f697209 */ /* 0x000fe40007800000 */
[----:B------:R-:W-:Y:S01]  /*78a0*/  ISETP.GE.AND P2, PT, R26, UR21, PT ;  /* 0x000000151a007c0c */ /* 0x000fe2000bf46270 */
[----:B------:R-:W-:Y:S01]  /*78b0*/  VIADD R26, R10, 0x79 ;  /* 0x000000790a1a7836 */ /* 0x000fe20000000000 */
[----:B------:R-:W-:Y:S02]  /*78c0*/  FSEL R81, R81, -INF , !P5 ;  /* 0xff80000051517808 */ /* 0x000fe40006800000 */
[----:B------:R-:W-:Y:S02]  /*78d0*/  FMNMX R14, R80, R17, !PT ;  /* 0x00000011500e7209 */ /* 0x000fe40007800000 */
[----:B------:R-:W-:Y:S02]  /*78e0*/  FSEL R83, R83, -INF , !P5 ;  /* 0xff80000053537808 */ /* 0x000fe40006800000 */
[----:B------:R-:W-:-:S02]  /*78f0*/  FMNMX R22, R82, R105, !PT ;  /* 0x0000006952167209 */ /* 0x000fc40007800000 */
[----:B------:R-:W-:Y:S02]  /*7900*/  ISETP.GE.AND P4, PT, R26, UR21, PT ;  /* 0x000000151a007c0c */ /* 0x000fe4000bf86270 */
[----:B------:R-:W-:Y:S02]  /*7910*/  FSEL R84, R84, -INF , !P2 ;  /* 0xff80000054547808 */ /* 0x000fe40005000000 */
[----:B------:R-:W-:Y:S02]  /*7920*/  FMNMX R17, R81, R14, !PT ;  /* 0x0000000e51117209 */ /* 0x000fe40007800000 */
[----:B------:R-:W-:Y:S02]  /*7930*/  FSEL R86, R86, -INF , !P2 ;  /* 0xff80000056567808 */ /* 0x000fe40005000000 */
[----:B------:R-:W-:Y:S02]  /*7940*/  FMNMX R105, R83, R22, !PT ;  /* 0x0000001653697209 */ /* 0x000fe40007800000 */
[----:B------:R-:W-:-:S02]  /*7950*/  FSEL R85, R85, -INF , !P4 ;  /* 0xff80000055557808 */ /* 0x000fc40006000000 */
[----:B------:R-:W-:Y:S02]  /*7960*/  FMNMX R14, R84, R17, !PT ;  /* 0x00000011540e7209 */ /* 0x000fe40007800000 */
[----:B------:R-:W-:Y:S02]  /*7970*/  FSEL R87, R87, -INF , !P4 ;  /* 0xff80000057577808 */ /* 0x000fe40006000000 */
[----:B------:R-:W-:Y:S02]  /*7980*/  FMNMX R26, R86, R105, !PT ;  /* 0x00000069561a7209 */ /* 0x000fe40007800000 */
[----:B------:R-:W-:Y:S02]  /*7990*/  FMNMX R22, R85, R14, !PT ;  /* 0x0000000e55167209 */ /* 0x000fe40007800000 */
[----:B------:R-:W-:Y:S02]  /*79a0*/  FMNMX R26, R87, R26, !PT ;  /* 0x0000001a571a7209 */ /* 0x000fe40007800000 */
[----:B------:R-:W-:Y:S01]  /*79b0*/  SHF.L.U32 R107, R3, 0x1f, RZ ;  /* 0x0000001f036b7819 */ /* 0x000fe200000006ff */
[----:B------:R-:W1:Y:S04]  /*79c0*/  SHFL.BFLY PT, R17, R22, 0x1, 0x1f ;  /* 0x0c201f0016117f89 */ /* 0x000e6800000e0000 */
[----:B------:R-:W2:Y:S01]  /*79d0*/  SHFL.BFLY PT, R105, R26, 0x1, 0x1f ;  /* 0x0c201f001a697f89 */ /* 0x000ea200000e0000 */
[----:B-1----:R-:W-:-:S02]  /*79e0*/  FMNMX R104, R22, R17, !PT ;  /* 0x0000001116687209 */ /* 0x002fc40007800000 */
[----:B------:R-:W-:Y:S02]  /*79f0*/  LEA R22, R6, R11, 0x3 ;  /* 0x0000000b06167211 */ /* 0x000fe400078e18ff */
[----:B--2---:R-:W-:Y:S01]  /*7a00*/  FMNMX R105, R26, R105, !PT ;  /* 0x000000691a697209 */ /* 0x004fe20007800000 */
[----:B------:R-:W1:Y:S01]  /*7a10*/  SHFL.BFLY PT, R17, R104, 0x2, 0x1f ;  /* 0x0c401f0068117f89 */ /* 0x000e6200000e0000 */
[----:B------:R-:W-:-:S03]  /*7a20*/  PRMT R22, RZ, 0x654, R22 ;  /* 0x00000654ff167816 */ /* 0x000fc60000000016 */
[----:B------:R-:W2:Y:S01]  /*7a30*/  SHFL.BFLY PT, R14, R105, 0x2, 0x1f ;  /* 0x0c401f00690e7f89 */ /* 0x000ea200000e0000 */
[----:B------:R3:W-:Y:S01]  /*7a40*/  SYNCS.ARRIVE.TRANS64.RED.A1T0 RZ, [R22+URZ], RZ ;  /* 0x000000ff16ff79a7 */ /* 0x0007e2000810043f */
[----:B------:R-:W4:Y:S01]  /*7a50*/  SYNCS.PHASECHK.TRANS64.TRYWAIT P6, [R110+URZ+0x9000], R107 ;  /* 0x0090006b6e0075a7 */ /* 0x000f2200080c017f */
[----:B-1----:R-:W-:Y:S02]  /*7a60*/  FMNMX R17, R104, R17, !PT ;  /* 0x0000001168117209 */ /* 0x002fe40007800000 */
[----:B--2---:R-:W-:Y:S02]  /*7a70*/  FMNMX R14, R105, R14, !PT ;  /* 0x0000000e690e7209 */ /* 0x004fe40007800000 */
[C---:B------:R-:W-:Y:S02]  /*7a80*/  FSETP.NEU.AND P2, PT, R17.reuse, -INF , PT ;  /* 0xff8000001100780b */ /* 0x040fe40003f4d000 */
[----:B------:R-:W-:Y:S02]  /*7a90*/  FSETP.NEU.AND P3, PT, R14, -INF , PT ;  /* 0xff8000000e00780b */ /* 0x000fe40003f6d000 */
[----:B------:R-:W-:-:S02]  /*7aa0*/  FSEL R108, R17, RZ, P2 ;  /* 0x000000ff116c7208 */ /* 0x000fc40001000000 */
[----:B------:R-:W-:-:S03]  /*7ab0*/  FSEL R109, R14, RZ, P3 ;  /* 0x000000ff0e6d7208 */ /* 0x000fc60001800000 */
[----:B------:R-:W-:Y:S02]  /*7ac0*/  FADD R21, -R108, R21 ;  /* 0x000000156c157221 */ /* 0x000fe40000000100 */
[----:B------:R-:W-:Y:S02]  /*7ad0*/  FADD R20, -R109, R20 ;  /* 0x000000146d147221 */ /* 0x000fe40000000100 */
[----:B------:R-:W-:Y:S02]  /*7ae0*/  FMUL R21, R21, UR15 ;  /* 0x0000000f15157c20 */ /* 0x000fe40008400000 */
[----:B------:R-:W-:Y:S01]  /*7af0*/  FMUL R26, R20, UR15 ;  /* 0x0000000f141a7c20 */ /* 0x000fe20008400000 */
[----:B------:R-:W-:Y:S02]  /*7b00*/  FMUL R20, R109, UR15 ;  /* 0x0000000f6d147c20 */ /* 0x000fe40008400000 */
[----:B------:R-:W-:Y:S02]  /*7b10*/  FSETP.GEU.AND P2, PT, R21, -126, PT ;  /* 0xc2fc00001500780b */ /* 0x000fe40003f4e000 */
[----:B------:R-:W-:Y:S01]  /*7b20*/  FSETP.GEU.AND P3, PT, R26, -126, PT ;  /* 0xc2fc00001a00780b */ /* 0x000fe20003f6e000 */
[--C-:B------:R-:W-:Y:S01]  /*7b30*/  FFMA R104, R23, UR15, -R20.reuse ;  /* 0x0000000f17687c23 */ /* 0x100fe20008000814 */
[--C-:B------:R-:W-:Y:S01]  /*7b40*/  FFMA R27, R27, UR15, -R20.reuse ;  /* 0x0000000f1b1b7c23 */ /* 0x100fe20008000814 */
[----:B------:R-:W-:-:S03]  /*7b50*/  FFMA R106, R30, UR15, -R20 ;  /* 0x0000000f1e6a7c23 */ /* 0x000fc60008000814 */
[----:B------:R-:W-:Y:S02]  /*7b60*/  FSETP.GEU.AND P4, PT, R104, -126, PT ;  /* 0xc2fc00006800780b */ /* 0x000fe40003f8e000 */
[----:B------:R-:W-:-:S03]  /*7b70*/  FSETP.GEU.AND P5, PT, R27, -126, PT ;  /* 0xc2fc00001b00780b */ /* 0x000fc60003fae000 */
[----:B------:R-:W-:Y:S02]  /*7b80*/  @!P2 FMUL R21, R21, 0.5 ;  /* 0x3f0000001515a820 */ /* 0x000fe40000400000 */
[----:B------:R-:W-:Y:S02]  /*7b90*/  @!P3 FMUL R26, R26, 0.5 ;  /* 0x3f0000001a1ab820 */ /* 0x000fe40000400000 */
[----:B---3--:R1:W2:Y:S04]  /*7ba0*/  MUFU.EX2 R22, R21 ;  /* 0x0000001500167308 */ /* 0x0082a80000000800 */
[----:B------:R-:W-:-:S04]  /*7bb0*/  @!P4 FMUL R104, R104, 0.5 ;  /* 0x3f0000006868c820 */ /* 0x000fc80000400000 */
[----:B------:R1:W3:Y:S01]  /*7bc0*/  MUFU.EX2 R23, R26 ;  /* 0x0000001a00177308 */ /* 0x0002e20000000800 */
[----:B----4-:R-:W-:Y:S05]  /*7bd0*/  @!P6 BRA `(.L_x_44) ;  /* 0x000000340050e947 */ /* 0x010fea0003800000 */
.L_x_84:
[----:B------:R-:W-:Y:S05]  /*7be0*/  BSYNC B0 ;  /* 0x0000000000007941 */ /* 0x000fea0003800000 */
.L_x_43:
[----:B------:R-:W-:Y:S01]  /*7bf0*/  @!P5 FMUL R27, R27, 0.5 ;  /* 0x3f0000001b1bd820 */ /* 0x000fe20000400000 */
[--C-:B------:R-:W-:Y:S01]  /*7c00*/  FFMA R105, R31, UR15, -R20.reuse ;  /* 0x0000000f1f697c23 */ /* 0x100fe20008000814 */
[----:B-1----:R-:W-:Y:S01]  /*7c10*/  FMUL R21, R108, UR15 ;  /* 0x0000000f6c157c20 */ /* 0x002fe20008400000 */
[----:B---3--:R-:W-:Y:S01]  /*7c20*/  @!P3 FMUL R23, R23, R23 ;  /* 0x000000171717b220 */ /* 0x008fe20000400000 */
[----:B------:R-:W1:Y:S01]  /*7c30*/  MUFU.EX2 R31, R27 ;  /* 0x0000001b001f7308 */ /* 0x000e620000000800 */
[----:B------:R-:W-:Y:S01]  /*7c40*/  FSETP.GEU.AND P6, PT, R106, -126, PT ;  /* 0xc2fc00006a00780b */ /* 0x000fe20003fce000 */
[--C-:B------:R-:W-:Y:S01]  /*7c50*/  FFMA R108, R28, UR15, -R21.reuse ;  /* 0x0000000f1c6c7c23 */ /* 0x100fe20008000815 */
[--C-:B------:R-:W-:Y:S01]  /*7c60*/  FFMA R24, R24, UR15, -R21.reuse ;  /* 0x0000000f18187c23 */ /* 0x100fe20008000815 */
[--C-:B------:R-:W-:Y:S01]  /*7c70*/  FFMA R26, R29, UR15, -R21.reuse ;  /* 0x0000000f1d1a7c23 */ /* 0x100fe20008000815 */
[--C-:B------:R-:W-:Y:S01]  /*7c80*/  FFMA R29, R33, UR15, -R21.reuse ;  /* 0x0000000f211d7c23 */ /* 0x100fe20008000815 */
[--C-:B------:R-:W-:Y:S01]  /*7c90*/  FFMA R35, R35, UR15, -R20.reuse ;  /* 0x0000000f23237c23 */ /* 0x100fe20008000814 */
[--C-:B------:R-:W-:Y:S01]  /*7ca0*/  FFMA R28, R32, UR15, -R21.reuse ;  /* 0x0000000f201c7c23 */ /* 0x100fe20008000815 */
[----:B------:R-:W-:Y:S01]  /*7cb0*/  FSETP.GEU.AND P3, PT, R24, -126, PT ;  /* 0xc2fc00001800780b */ /* 0x000fe20003f6e000 */
[----:B------:R-:W3:Y:S01]  /*7cc0*/  MUFU.EX2 R30, R104 ;  /* 0x00000068001e7308 */ /* 0x000ee20000000800 */
[--C-:B------:R-:W-:Y:S01]  /*7cd0*/  FFMA R32, R34, UR15, -R20.reuse ;  /* 0x0000000f22207c23 */ /* 0x100fe20008000814 */
[--C-:B------:R-:W-:Y:S01]  /*7ce0*/  FFMA R34, R36, UR15, -R21.reuse ;  /* 0x0000000f24227c23 */ /* 0x100fe20008000815 */
[--C-:B------:R-:W-:Y:S01]  /*7cf0*/  FFMA R36, R38, UR15, -R20.reuse ;  /* 0x0000000f26247c23 */ /* 0x100fe20008000814 */
[--C-:B------:R-:W-:Y:S01]  /*7d00*/  FFMA R40, R40, UR15, -R21.reuse ;  /* 0x0000000f28287c23 */ /* 0x100fe20008000815 */
[----:B------:R-:W-:Y:S01]  /*7d10*/  @!P6 FMUL R106, R106, 0.5 ;  /* 0x3f0000006a6ae820 */ /* 0x000fe20000400000 */
[----:B--2---:R-:W-:Y:S01]  /*7d20*/  @!P2 FMUL R22, R22, R22 ;  /* 0x000000161616a220 */ /* 0x004fe20000400000 */
[----:B------:R-:W-:Y:S01]  /*7d30*/  FSETP.GEU.AND P2, PT, R105, -126, PT ;  /* 0xc2fc00006900780b */ /* 0x000fe20003f4e000 */
[----:B-1----:R-:W-:Y:S01]  /*7d40*/  @!P5 FMUL R31, R31, R31 ;  /* 0x0000001f1f1fd220 */ /* 0x002fe20000400000 */
[----:B------:R-:W-:Y:S01]  /*7d50*/  FSETP.GEU.AND P5, PT, R108, -126, PT ;  /* 0xc2fc00006c00780b */ /* 0x000fe20003fae000 */
[----:B------:R-:W1:Y:S01]  /*7d60*/  MUFU.EX2 R104, R106 ;  /* 0x0000006a00687308 */ /* 0x000e620000000800 */
[--C-:B------:R-:W-:Y:S01]  /*7d70*/  FFMA R25, R25, UR15, -R21.reuse ;  /* 0x0000000f19197c23 */ /* 0x100fe20008000815 */
[----:B------:R-:W-:Y:S01]  /*7d80*/  @!P3 FMUL R24, R24, 0.5 ;  /* 0x3f0000001818b820 */ /* 0x000fe20000400000 */
[--C-:B------:R-:W-:Y:S01]  /*7d90*/  FFMA R41, R41, UR15, -R21.reuse ;  /* 0x0000000f29297c23 */ /* 0x100fe20008000815 */
[----:B------:R-:W-:Y:S01]  /*7da0*/  IMAD.MOV.U32 R111, RZ, RZ, -0x7fffffe0 ;  /* 0x80000020ff6f7424 */ /* 0x000fe200078e00ff */
[----:B----4-:R-:W-:Y:S01]  /*7db0*/  LEA R110, R15, UR14, 0x9 ;  /* 0x0000000e0f6e7c11 */ /* 0x010fe2000f8e48ff */
[----:B------:R-:W-:Y:S05]  /*7dc0*/  WARPSYNC.ALL ;  /* 0x0000000000007948 */ /* 0x000fea0003800000 */
[----:B------:R2:W4:Y:S01]  /*7dd0*/  MUFU.EX2 R107, R24 ;  /* 0x00000018006b7308 */ /* 0x0005220000000800 */
[----:B------:R-:W-:Y:S01]  /*7de0*/  @!P5 FMUL R108, R108, 0.5 ;  /* 0x3f0000006c6cd820 */ /* 0x000fe20000400000 */
[----:B---3--:R-:W-:Y:S01]  /*7df0*/  @!P4 FMUL R30, R30, R30 ;  /* 0x0000001e1e1ec220 */ /* 0x008fe20000400000 */
[----:B------:R-:W-:Y:S01]  /*7e00*/  FSETP.GEU.AND P4, PT, R25, -126, PT ;  /* 0xc2fc00001900780b */ /* 0x000fe20003f8e000 */
[----:B------:R-:W-:Y:S01]  /*7e10*/  @!P2 FMUL R105, R105, 0.5 ;  /* 0x3f0000006969a820 */ /* 0x000fe20000400000 */
[----:B------:R-:W-:Y:S01]  /*7e20*/  R2UR UR6, R110 ;  /* 0x000000006e0672ca */ /* 0x000fe200000e0000 */
[----:B-1----:R-:W-:Y:S01]  /*7e30*/  @!P6 FMUL R104, R104, R104 ;  /* 0x000000686868e220 */ /* 0x002fe20000400000 */
[----:B------:R-:W-:Y:S01]  /*7e40*/  FSETP.GEU.AND P6, PT, R26, -126, PT ;  /* 0xc2fc00001a00780b */ /* 0x000fe20003fce000 */
[----:B------:R-:W1:Y:S01]  /*7e50*/  MUFU.EX2 R108, R108 ;  /* 0x0000006c006c7308 */ /* 0x000e620000000800 */
[--C-:B--2---:R-:W-:Y:S01]  /*7e60*/  FFMA R24, R45, UR15, -R21.reuse ;  /* 0x0000000f2d187c23 */ /* 0x104fe20008000815 */
[----:B------:R-:W-:Y:S01]  /*7e70*/  R2UR UR7, R111 ;  /* 0x000000006f0772ca */ /* 0x000fe200000e0000 */
[--C-:B------:R-:W-:Y:S01]  /*7e80*/  FFMA R38, R44, UR15, -R21.reuse ;  /* 0x0000000f2c267c23 */ /* 0x100fe20008000815 */
[-C--:B------:R-:W-:Y:S01]  /*7e90*/  FMUL R88, R88, R22.reuse ;  /* 0x0000001658587220 */ /* 0x080fe20000400000 */
[-C--:B------:R-:W-:Y:S01]  /*7ea0*/  FMUL R89, R89, R22.reuse ;  /* 0x0000001659597220 */ /* 0x080fe20000400000 */
[-C--:B------:R-:W-:Y:S01]  /*7eb0*/  FMUL R92, R92, R22.reuse ;  /* 0x000000165c5c7220 */ /* 0x080fe20000400000 */
[-C--:B------:R-:W-:Y:S01]  /*7ec0*/  FMUL R93, R93, R22.reuse ;  /* 0x000000165d5d7220 */ /* 0x080fe20000400000 */
[----:B------:R-:W-:Y:S01]  /*7ed0*/  @!P4 FMUL R25, R25, 0.5 ;  /* 0x3f0000001919c820 */ /* 0x000fe20000400000 */
[----:B----4-:R-:W-:Y:S01]  /*7ee0*/  @!P3 FMUL R107, R107, R107 ;  /* 0x0000006b6b6bb220 */ /* 0x010fe20000400000 */
[----:B------:R-:W-:Y:S01]  /*7ef0*/  FSETP.GEU.AND P3, PT, R29, -126, PT ;  /* 0xc2fc00001d00780b */ /* 0x000fe20003f6e000 */
[----:B------:R-:W2:Y:S01]  /*7f00*/  MUFU.EX2 R105, R105 ;  /* 0x0000006900697308 */ /* 0x000ea20000000800 */
[----:B------:R-:W-:Y:S01]  /*7f10*/  @!P6 FMUL R26, R26, 0.5 ;  /* 0x3f0000001a1ae820 */ /* 0x000fe20000400000 */
[-C--:B------:R-:W-:Y:S01]  /*7f20*/  FMUL R96, R96, R22.reuse ;  /* 0x0000001660607220 */ /* 0x080fe20000400000 */
[-C--:B------:R-:W-:Y:S01]  /*7f30*/  FMUL R97, R97, R22.reuse ;  /* 0x0000001661617220 */ /* 0x080fe20000400000 */
[-C--:B------:R-:W-:Y:S01]  /*7f40*/  FMUL R100, R100, R22.reuse ;  /* 0x0000001664647220 */ /* 0x080fe20000400000 */
[----:B------:R-:W-:Y:S01]  /*7f50*/  FMUL R101, R101, R22 ;  /* 0x0000001665657220 */ /* 0x000fe20000400000 */
[----:B-1----:R-:W-:Y:S01]  /*7f60*/  @!P5 FMUL R108, R108, R108 ;  /* 0x0000006c6c6cd220 */ /* 0x002fe20000400000 */
[----:B------:R-:W-:Y:S01]  /*7f70*/  FSETP.GEU.AND P5, PT, R35, -126, PT ;  /* 0xc2fc00002300780b */ /* 0x000fe20003fae000 */
[----:B------:R-:W1:Y:S01]  /*7f80*/  MUFU.EX2 R33, R26 ;  /* 0x0000001a00217308 */ /* 0x000e620000000800 */
[-C--:B------:R-:W-:Y:S01]  /*7f90*/  FMUL R90, R90, R23.reuse ;  /* 0x000000175a5a7220 */ /* 0x080fe20000400000 */
[-C--:B------:R-:W-:Y:S01]  /*7fa0*/  FMUL R91, R91, R23.reuse ;  /* 0x000000175b5b7220 */ /* 0x080fe20000400000 */
[-C--:B------:R-:W-:Y:S01]  /*7fb0*/  FMUL R94, R94, R23.reuse ;  /* 0x000000175e5e7220 */ /* 0x080fe20000400000 */
[----:B------:R-:W-:Y:S01]  /*7fc0*/  @!P3 FMUL R29, R29, 0.5 ;  /* 0x3f0000001d1db820 */ /* 0x000fe20000400000 */
[-C--:B------:R-:W-:Y:S01]  /*7fd0*/  FMUL R95, R95, R23.reuse ;  /* 0x000000175f5f7220 */ /* 0x080fe20000400000 */
[-C--:B------:R-:W-:Y:S01]  /*7fe0*/  FMUL R98, R98, R23.reuse ;  /* 0x0000001762627220 */ /* 0x080fe20000400000 */
[----:B------:R-:W-:Y:S01]  /*7ff0*/  FMUL R99, R99, R23 ;  /* 0x0000001763637220 */ /* 0x000fe20000400000 */
[----:B------:R3:W4:Y:S01]  /*8000*/  MUFU.EX2 R106, R25 ;  /* 0x00000019006a7308 */ /* 0x0007220000000800 */
[----:B--2---:R-:W-:Y:S01]  /*8010*/  @!P2 FMUL R105, R105, R105 ;  /* 0x000000696969a220 */ /* 0x004fe20000400000 */
[----:B------:R-:W-:Y:S01]  /*8020*/  FSETP.GEU.AND P2, PT, R28, -126, PT ;  /* 0xc2fc00001c00780b */ /* 0x000fe20003f4e000 */
[-C--:B------:R-:W-:Y:S01]  /*8030*/  FMUL R102, R102, R23.reuse ;  /* 0x0000001766667220 */ /* 0x080fe20000400000 */
[----:B------:R-:W-:Y:S01]  /*8040*/  @!P5 FMUL R35, R35, 0.5 ;  /* 0x3f0000002323d820 */ /* 0x000fe20000400000 */
[----:B------:R-:W-:Y:S01]  /*8050*/  FMUL R103, R103, R23 ;  /* 0x0000001767677220 */ /* 0x000fe20000400000 */
[----:B------:R-:W-:Y:S01]  /*8060*/  F2FP.F16.F32.PACK_AB R27, R105, R104 ;  /* 0x00000068691b723e */ /* 0x000fe200000000ff */
[--C-:B------:R-:W-:Y:S01]  /*8070*/  FFMA R37, R37, UR15, -R21.reuse ;  /* 0x0000000f25257c23 */ /* 0x100fe20008000815 */
[----:B------:R-:W2:Y:S01]  /*8080*/  MUFU.EX2 R29, R29 ;  /* 0x0000001d001d7308 */ /* 0x000ea20000000800 */
[----:B-1----:R-:W-:Y:S01]  /*8090*/  @!P6 FMUL R33, R33, R33 ;  /* 0x000000212121e220 */ /* 0x002fe20000400000 */
[----:B------:R-:W-:Y:S01]  /*80a0*/  FSETP.GEU.AND P6, PT, R34, -126, PT ;  /* 0xc2fc00002200780b */ /* 0x000fe20003fce000 */
[--C-:B---3--:R-:W-:Y:S01]  /*80b0*/  FFMA R25, R43, UR15, -R20.reuse ;  /* 0x0000000f2b197c23 */ /* 0x108fe20008000814 */
[--C-:B------:R-:W-:Y:S01]  /*80c0*/  FFMA R39, R39, UR15, -R20.reuse ;  /* 0x0000000f27277c23 */ /* 0x100fe20008000814 */
[--C-:B------:R-:W-:Y:S01]  /*80d0*/  FFMA R42, R42, UR15, -R20.reuse ;  /* 0x0000000f2a2a7c23 */ /* 0x100fe20008000814 */
[----:B------:R-:W-:Y:S01]  /*80e0*/  F2FP.F16.F32.PACK_AB R26, R33, R108 ;  /* 0x0000006c211a723e */ /* 0x000fe200000000ff */
[----:B------:R-:W-:Y:S01]  /*80f0*/  @!P2 FMUL R28, R28, 0.5 ;  /* 0x3f0000001c1ca820 */ /* 0x000fe20000400000 */
[----:B------:R-:W1:Y:S01]  /*8100*/  MUFU.EX2 R35, R35 ;  /* 0x0000002300237308 */ /* 0x000e620000000800 */
[----:B----4-:R-:W-:Y:S01]  /*8110*/  @!P4 FMUL R106, R106, R106 ;  /* 0x0000006a6a6ac220 */ /* 0x010fe20000400000 */
[----:B------:R-:W-:Y:S01]  /*8120*/  FSETP.GEU.AND P4, PT, R32, -126, PT ;  /* 0xc2fc00002000780b */ /* 0x000fe20003f8e000 */
[--C-:B------:R-:W-:Y:S01]  /*8130*/  FFMA R47, R47, UR15, -R20.reuse ;  /* 0x0000000f2f2f7c23 */ /* 0x100fe20008000814 */
[--C-:B------:R-:W-:Y:S01]  /*8140*/  FFMA R46, R46, UR15, -R20.reuse ;  /* 0x0000000f2e2e7c23 */ /* 0x100fe20008000814 */
[--C-:B------:R-:W-:Y:S01]  /*8150*/  FFMA R109, R48, UR15, -R21.reuse ;  /* 0x0000000f306d7c23 */ /* 0x100fe20008000815 */
[--C-:B------:R-:W-:Y:S01]  /*8160*/  FFMA R49, R49, UR15, -R21.reuse ;  /* 0x0000000f31317c23 */ /* 0x100fe20008000815 */
[----:B------:R-:W-:Y:S01]  /*8170*/  @!P6 FMUL R34, R34, 0.5 ;  /* 0x3f0000002222e820 */ /* 0x000fe20000400000 */
[----:B------:R-:W3:Y:S01]  /*8180*/  MUFU.EX2 R28, R28 ;  /* 0x0000001c001c7308 */ /* 0x000ee20000000800 */
[----:B--2---:R-:W-:Y:S01]  /*8190*/  @!P3 FMUL R29, R29, R29 ;  /* 0x0000001d1d1db220 */ /* 0x004fe20000400000 */
[----:B------:R-:W-:Y:S01]  /*81a0*/  FSETP.GEU.AND P3, PT, R36, -126, PT ;  /* 0xc2fc00002400780b */ /* 0x000fe20003f6e000 */
[--C-:B------:R-:W-:Y:S01]  /*81b0*/  FFMA R48, R50, UR15, -R20.reuse ;  /* 0x0000000f32307c23 */ /* 0x100fe20008000814 */
[--C-:B------:R-:W-:Y:S01]  /*81c0*/  FFMA R51, R51, UR15, -R20.reuse ;  /* 0x0000000f33337c23 */ /* 0x100fe20008000814 */
[--C-:B------:R-:W-:Y:S01]  /*81d0*/  FFMA R50, R52, UR15, -R21.reuse ;  /* 0x0000000f34327c23 */ /* 0x100fe20008000815 */
[--C-:B------:R-:W-:Y:S01]  /*81e0*/  FFMA R53, R53, UR15, -R21.reuse ;  /* 0x0000000f35357c23 */ /* 0x100fe20008000815 */
[----:B------:R-:W-:Y:S01]  /*81f0*/  @!P4 FMUL R32, R32, 0.5 ;  /* 0x3f0000002020c820 */ /* 0x000fe20000400000 */
[----:B------:R-:W2:Y:S01]  /*8200*/  MUFU.EX2 R34, R34 ;  /* 0x0000002200227308 */ /* 0x000ea20000000800 */
[----:B-1----:R-:W-:Y:S01]  /*8210*/  @!P5 FMUL R35, R35, R35 ;  /* 0x000000232323d220 */ /* 0x002fe20000400000 */
[----:B------:R-:W-:Y:S01]  /*8220*/  FSETP.GEU.AND P5, PT, R40, -126, PT ;  /* 0xc2fc00002800780b */ /* 0x000fe20003fae000 */
[--C-:B------:R-:W-:Y:S01]  /*8230*/  FFMA R52, R54, UR15, -R20.reuse ;  /* 0x0000000f36347c23 */ /* 0x100fe20008000814 */
[--C-:B------:R-:W-:Y:S01]  /*8240*/  FFMA R55, R55, UR15, -R20.reuse ;  /* 0x0000000f37377c23 */ /* 0x100fe20008000814 */
[--C-:B------:R-:W-:Y:S01]  /*8250*/  FFMA R54, R56, UR15, -R21.reuse ;  /* 0x0000000f38367c23 */ /* 0x100fe20008000815 */
[--C-:B------:R-:W-:Y:S01]  /*8260*/  FFMA R57, R57, UR15, -R21.reuse ;  /* 0x0000000f39397c23 */ /* 0x100fe20008000815 */
[----:B------:R-:W-:Y:S01]  /*8270*/  @!P3 FMUL R36, R36, 0.5 ;  /* 0x3f0000002424b820 */ /* 0x000fe20000400000 */
[----:B------:R-:W1:Y:S01]  /*8280*/  MUFU.EX2 R32, R32 ;  /* 0x0000002000207308 */ /* 0x000e620000000800 */
        /* <DEDUP_REMOVED lines=21> */
[----:B------:R-:W-:Y:S01]  /*83e0*/  FFMA R73, R73, UR15, -R21 ;  /* 0x0000000f49497c23 */ /* 0x000fe20008000815 */
[----:B------:R-:W-:Y:S01]  /*83f0*/  @!P6 FMUL R41, R41, 0.5 ;  /* 0x3f0000002929e820 */ /* 0x000fe20000400000 */
[----:B------:R-:W1:Y:S01]  /*8400*/  MUFU.EX2 R37, R37 ;  /* 0x0000002500257308 */ /* 0x000e620000000800 */
[----:B---3--:R-:W-:Y:S01]  /*8410*/  @!P3 FMUL R36, R36, R36 ;  /* 0x000000242424b220 */ /* 0x008fe20000400000 */
[----:B------:R-:W-:Y:S01]  /*8420*/  FSETP.GEU.AND P3, PT, R25, -126, PT ;  /* 0xc2fc00001900780b */ /* 0x000fe20003f6e000 */
[----:B------:R-:W-:Y:S01]  /*8430*/  FFMA R74, R74, UR15, -R20 ;  /* 0x0000000f4a4a7c23 */ /* 0x000fe20008000814 */
[----:B------:R-:W-:Y:S01]  /*8440*/  FFMA R13, R22, R13, R107 ;  /* 0x0000000d160d7223 */ /* 0x000fe2000000006b */
[----:B------:R-:W-:Y:S01]  /*8450*/  FFMA R12, R23, R12, R30 ;  /* 0x0000000c170c7223 */ /* 0x000fe2000000001e */
[----:B------:R-:W-:Y:S01]  /*8460*/  FFMA R75, R75, UR15, -R20 ;  /* 0x0000000f4b4b7c23 */ /* 0x000fe20008000814 */
[----:B------:R-:W-:Y:S01]  /*8470*/  @!P4 FMUL R39, R39, 0.5 ;  /* 0x3f0000002727c820 */ /* 0x000fe20000400000 */
[----:B------:R-:W3:Y:S01]  /*8480*/  MUFU.EX2 R43, R41 ;  /* 0x00000029002b7308 */ /* 0x000ee20000000800 */
[----:B--2---:R-:W-:Y:S01]  /*8490*/  @!P5 FMUL R40, R40, R40 ;  /* 0x000000282828d220 */ /* 0x004fe20000400000 */
[----:B------:R-:W-:Y:S01]  /*84a0*/  FSETP.GEU.AND P5, PT, R24, -126, PT ;  /* 0xc2fc00001800780b */ /* 0x000fe20003fae000 */
[----:B------:R-:W-:Y:S01]  /*84b0*/  FADD R13, R13, R106 ;  /* 0x0000006a0d0d7221 */ /* 0x000fe20000000000 */
[--C-:B------:R-:W-:Y:S01]  /*84c0*/  FFMA R77, R77, UR15, -R21.reuse ;  /* 0x0000000f4d4d7c23 */ /* 0x100fe20008000815 */
[--C-:B------:R-:W-:Y:S01]  /*84d0*/  FFMA R78, R78, UR15, -R20.reuse ;  /* 0x0000000f4e4e7c23 */ /* 0x100fe20008000814 */
[----:B------:R-:W-:Y:S01]  /*84e0*/  FFMA R79, R79, UR15, -R20 ;  /* 0x0000000f4f4f7c23 */ /* 0x000fe20008000814 */
[----:B------:R-:W-:Y:S01]  /*84f0*/  @!P3 FMUL R25, R25, 0.5 ;  /* 0x3f0000001919b820 */ /* 0x000fe20000400000 */
[----:B------:R-:W2:Y:S01]  /*8500*/  MUFU.EX2 R39, R39 ;  /* 0x0000002700277308 */ /* 0x000ea20000000800 */
[----:B-1----:R-:W-:Y:S01]  /*8510*/  @!P2 FMUL R37, R37, R37 ;  /* 0x000000252525a220 */ /* 0x002fe20000400000 */
[----:B------:R-:W-:Y:S01]  /*8520*/  FSETP.GEU.AND P2, PT, R42, -126, PT ;  /* 0xc2fc00002a00780b */ /* 0x000fe20003f4e000 */
[----:B------:R-:W-:Y:S01]  /*8530*/  FADD R108, R13, R108 ;  /* 0x0000006c0d6c7221 */ /* 0x000fe20000000000 */
[----:B------:R-:W-:Y:S01]  /*8540*/  MOV R13, 0x80000020 ;  /* 0x80000020000d7802 */ /* 0x000fe20000000f00 */
[--C-:B------:R-:W-:Y:S01]  /*8550*/  FFMA R80, R80, UR15, -R21.reuse ;  /* 0x0000000f50507c23 */ /* 0x100fe20008000815 */
[----:B------:R-:W-:Y:S01]  /*8560*/  FFMA R81, R81, UR15, -R21 ;  /* 0x0000000f51517c23 */ /* 0x000fe20008000815 */
[----:B------:R-:W-:Y:S01]  /*8570*/  @!P5 FMUL R24, R24, 0.5 ;  /* 0x3f0000001818d820 */ /* 0x000fe20000400000 */
[----:B------:R1:W4:Y:S01]  /*8580*/  MUFU.EX2 R44, R25 ;  /* 0x00000019002c7308 */ /* 0x0003220000000800 */
[----:B---3--:R-:W-:Y:S01]  /*8590*/  @!P6 FMUL R43, R43, R43 ;  /* 0x0000002b2b2be220 */ /* 0x008fe20000400000 */
[----:B------:R-:W-:Y:S01]  /*85a0*/  FSETP.GEU.AND P6, PT, R46, -126, PT ;  /* 0xc2fc00002e00780b */ /* 0x000fe20003fce000 */
[----:B------:R-:W-:Y:S01]  /*85b0*/  FADD R33, R108, R33 ;  /* 0x000000216c217221 */ /* 0x000fe20000000000 */
[--C-:B------:R-:W-:Y:S01]  /*85c0*/  FFMA R84, R84, UR15, -R21.reuse ;  /* 0x0000000f54547c23 */ /* 0x100fe20008000815 */
[----:B------:R-:W-:Y:S01]  /*85d0*/  FFMA R85, R85, UR15, -R21 ;  /* 0x0000000f55557c23 */ /* 0x000fe20008000815 */
[----:B------:R-:W-:Y:S01]  /*85e0*/  FFMA R82, R82, UR15, -R20 ;  /* 0x0000000f52527c23 */ /* 0x000fe20008000814 */
[----:B------:R-:W-:Y:S01]  /*85f0*/  @!P2 FMUL R42, R42, 0.5 ;  /* 0x3f0000002a2aa820 */ /* 0x000fe20000400000 */
[----:B------:R3:W5:Y:S01]  /*8600*/  MUFU.EX2 R41, R24 ;  /* 0x0000001800297308 */ /* 0x0007620000000800 */
[----:B-1----:R-:W-:Y:S01]  /*8610*/  F2FP.F16.F32.PACK_AB R25, R31, R30 ;  /* 0x0000001e1f19723e */ /* 0x002fe200000000ff */
[----:B--2---:R-:W-:Y:S01]  /*8620*/  @!P4 FMUL R39, R39, R39 ;  /* 0x000000272727c220 */ /* 0x004fe20000400000 */
[----:B------:R-:W-:Y:S01]  /*8630*/  FSETP.GEU.AND P4, PT, R38, -126, PT ;  /* 0xc2fc00002600780b */ /* 0x000fe20003f8e000 */
[----:B------:R-:W-:Y:S01]  /*8640*/  FADD R31, R12, R31 ;  /* 0x0000001f0c1f7221 */ /* 0x000fe20000000000 */
[----:B------:R-:W-:-:S02]  /*8650*/  VIADD R12, R110, 0x140 ;  /* 0x000001406e0c7836 */ /* 0x000fc40000000000 */
[----:B------:R-:W-:Y:S01]  /*8660*/  FFMA R30, R76, UR15, -R21 ;  /* 0x0000000f4c1e7c23 */ /* 0x000fe20008000815 */
[----:B------:R-:W-:Y:S01]  /*8670*/  @!P6 FMUL R46, R46, 0.5 ;  /* 0x3f0000002e2ee820 */ /* 0x000fe20000400000 */
[----:B------:R-:W1:Y:S01]  /*8680*/  MUFU.EX2 R45, R42 ;  /* 0x0000002a002d7308 */ /* 0x000e620000000800 */
[----:B---3--:R-:W-:Y:S01]  /*8690*/  F2FP.F16.F32.PACK_AB R24, R106, R107 ;  /* 0x0000006b6a18723e */ /* 0x008fe200000000ff */
[----:B----4-:R-:W-:Y:S01]  /*86a0*/  @!P3 FMUL R44, R44, R44 ;  /* 0x0000002c2c2cb220 */ /* 0x010fe20000400000 */
[----:B------:R-:W-:Y:S01]  /*86b0*/  FSETP.GEU.AND P3, PT, R109, -126, PT ;  /* 0xc2fc00006d00780b */ /* 0x000fe20003f6e000 */
[----:B------:R-:W-:Y:S01]  /*86c0*/  FADD R104, R31, R104 ;  /* 0x000000681f687221 */ /* 0x000fe20000000000 */
[----:B------:R-:W-:Y:S01]  /*86d0*/  WARPGROUP.ARRIVE ;  /* 0x00000000000079c5 */ /* 0x000fe20000000000 */
[----:B------:R-:W-:Y:S01]  /*86e0*/  FFMA R86, R86, UR15, -R20 ;  /* 0x0000000f56567c23 */ /* 0x000fe20008000814 */
[----:B------:R-:W-:Y:S02]  /*86f0*/  VIADD R6, R6, 0x1 ;  /* 0x0000000106067836 */ /* 0x000fe40000000000 */
[----:B------:R-:W-:Y:S01]  /*8700*/  @!P4 FMUL R38, R38, 0.5 ;  /* 0x3f0000002626c820 */ /* 0x000fe20000400000 */
[----:B------:R-:W2:Y:S01]  /*8710*/  MUFU.EX2 R42, R46 ;  /* 0x0000002e002a7308 */ /* 0x000ea20000000800 */
[----:B-----5:R-:W-:Y:S01]  /*8720*/  @!P5 FMUL R41, R41, R41 ;  /* 0x000000292929d220 */ /* 0x020fe20000400000 */
[----:B------:R-:W-:Y:S01]  /*8730*/  HGMMA.64x32x16.F32 R88, R24, gdesc[UR4].tnspB, R88, gsb0 ;  /* 0x4060000418587df0 */ /* 0x000fe20008000858 */
[----:B------:R-:W-:Y:S01]  /*8740*/  FSETP.GEU.AND P5, PT, R48, -126, PT ;  /* 0xc2fc00003000780b */ /* 0x000fe20003fae000 */
[----:B------:R-:W-:-:S02]  /*8750*/  FADD R105, R104, R105 ;  /* 0x0000006968697221 */ /* 0x000fc40000000000 */
[----:B------:R-:W-:Y:S01]  /*8760*/  @!P3 FMUL R109, R109, 0.5 ;  /* 0x3f0000006d6db820 */ /* 0x000fe20000400000 */
[----:B-1----:R-:W-:Y:S01]  /*8770*/  @!P2 FMUL R45, R45, R45 ;  /* 0x0000002d2d2da220 */ /* 0x002fe20000400000 */
[----:B------:R-:W-:Y:S01]  /*8780*/  FSETP.GEU.AND P2, PT, R47, -126, PT ;  /* 0xc2fc00002f00780b */ /* 0x000fe20003f4e000 */
[----:B------:R-:W1:Y:S07]  /*8790*/  MUFU.EX2 R38, R38 ;  /* 0x0000002600267308 */ /* 0x000e6e0000000800 */
[----:B------:R-:W-:Y:S01]  /*87a0*/  @!P5 FMUL R48, R48, 0.5 ;  /* 0x3f0000003030d820 */ /* 0x000fe20000400000 */
[----:B--2---:R-:W-:Y:S01]  /*87b0*/  @!P6 FMUL R42, R42, R42 ;  /* 0x0000002a2a2ae220 */ /* 0x004fe20000400000 */
[----:B------:R2:W3:Y:S01]  /*87c0*/  MUFU.EX2 R46, R109 ;  /* 0x0000006d002e7308 */ /* 0x0004e20000000800 */
[----:B------:R-:W-:-:S02]  /*87d0*/  FSETP.GEU.AND P6, PT, R51, -126, PT ;  /* 0xc2fc00003300780b */ /* 0x000fc40003fce000 */
[----:B------:R-:W-:-:S05]  /*87e0*/  @!P2 FMUL R47, R47, 0.5 ;  /* 0x3f0000002f2fa820 */ /* 0x000fca0000400000 */
[----:B------:R-:W4:Y:S01]  /*87f0*/  MUFU.EX2 R48, R48 ;  /* 0x0000003000307308 */ /* 0x000f220000000800 */
[----:B-1----:R-:W-:Y:S01]  /*8800*/  @!P4 FMUL R38, R38, R38 ;  /* 0x000000262626c220 */ /* 0x002fe20000400000 */
[----:B------:R-:W-:Y:S01]  /*8810*/  FSETP.GEU.AND P4, PT, R49, -126, PT ;  /* 0xc2fc00003100780b */ /* 0x000fe20003f8e000 */
[--C-:B--2---:R-:W-:Y:S01]  /*8820*/  FFMA R109, R66, UR15, -R20.reuse ;  /* 0x0000000f426d7c23 */ /* 0x104fe20008000814 */
[--C-:B------:R-:W-:Y:S01]  /*8830*/  FFMA R66, R68, UR15, -R21.reuse ;  /* 0x0000000f44427c23 */ /* 0x100fe20008000815 */
[----:B------:R-:W-:Y:S01]  /*8840*/  FFMA R68, R70, UR15, -R20 ;  /* 0x0000000f46447c23 */ /* 0x000fe20008000814 */
[----:B------:R-:W-:Y:S01]  /*8850*/  @!P6 FMUL R51, R51, 0.5 ;  /* 0x3f0000003333e820 */ /* 0x000fe20000400000 */
[----:B------:R-:W-:Y:S01]  /*8860*/  FFMA R70, R72, UR15, -R21 ;  /* 0x0000000f48467c23 */ /* 0x000fe20008000815 */
[----:B------:R-:W1:Y:S01]  /*8870*/  MUFU.EX2 R47, R47 ;  /* 0x0000002f002f7308 */ /* 0x000e620000000800 */
[----:B---3--:R-:W-:Y:S01]  /*8880*/  @!P3 FMUL R46, R46, R46 ;  /* 0x0000002e2e2eb220 */ /* 0x008fe20000400000 */
[----:B------:R-:W-:-:S05]  /*8890*/  FSETP.GEU.AND P3, PT, R53, -126, PT ;  /* 0xc2fc00003500780b */ /* 0x000fca0003f6e000 */
[----:B------:R-:W-:Y:S01]  /*88a0*/  @!P4 FMUL R49, R49, 0.5 ;  /* 0x3f0000003131c820 */ /* 0x000fe20000400000 */
[----:B------:R-:W2:Y:S01]  /*88b0*/  MUFU.EX2 R51, R51 ;  /* 0x0000003300337308 */ /* 0x000ea20000000800 */
[----:B----4-:R-:W-:Y:S01]  /*88c0*/  @!P5 FMUL R48, R48, R48 ;  /* 0x000000303030d220 */ /* 0x010fe20000400000 */
[----:B------:R-:W-:-:S05]  /*88d0*/  FSETP.GEU.AND P5, PT, R55, -126, PT ;  /* 0xc2fc00003700780b */ /* 0x000fca0003fae000 */
[----:B------:R-:W-:Y:S01]  /*88e0*/  @!P3 FMUL R53, R53, 0.5 ;  /* 0x3f0000003535b820 */ /* 0x000fe20000400000 */
[----:B------:R-:W3:Y:S01]  /*88f0*/  MUFU.EX2 R49, R49 ;  /* 0x0000003100317308 */ /* 0x000ee20000000800 */
[----:B-1----:R-:W-:Y:S01]  /*8900*/  @!P2 FMUL R47, R47, R47 ;  /* 0x0000002f2f2fa220 */ /* 0x002fe20000400000 */
[----:B------:R-:W-:Y:S02]  /*8910*/  WARPGROUP.DEPBAR.LE gsb0, 0x0 ;  /* 0x00008000000079c5 */ /* 0x000fe40000010000 */
[----:B------:R-:W-:Y:S01]  /*8920*/  IMAD.MOV.U32 R25, RZ, RZ, -0x7fffffe0 ;  /* 0x80000020ff197424 */ /* 0x000fe200078e00ff */
[----:B------:R-:W-:Y:S02]  /*8930*/  IADD3 R24, R110, 0x40, RZ ;  /* 0x000000406e187810 */ /* 0x000fe40007ffe0ff */
[----:B------:R-:W-:Y:S01]  /*8940*/  F2FP.F16.F32.PACK_AB R26, R37, R34 ;  /* 0x00000022251a723e */ /* 0x000fe200000000ff */
[----:B------:R-:W-:Y:S01]  /*8950*/  @!P5 FMUL R55, R55, 0.5 ;  /* 0x3f0000003737d820 */ /* 0x000fe20000400000 */
[----:B------:R-:W-:Y:S01]  /*8960*/  R2UR UR6, R24 ;  /* 0x00000000180672ca */ /* 0x000fe200000e0000 */
[----:B------:R-:W1:Y:S01]  /*8970*/  MUFU.EX2 R53, R53 ;  /* 0x0000003500357308 */ /* 0x000e620000000800 */
[----:B------:R-:W-:Y:S01]  /*8980*/  R2UR UR7, R25 ;  /* 0x00000000190772ca */ /* 0x000fe200000e0000 */
[----:B--2---:R-:W-:Y:S01]  /*8990*/  @!P6 FMUL R51, R51, R51 ;  /* 0x000000333333e220 */ /* 0x004fe20000400000 */
[----:B------:R-:W-:Y:S01]  /*89a0*/  F2FP.F16.F32.PACK_AB R24, R29, R28 ;  /* 0x0000001c1d18723e */ /* 0x000fe200000000ff */
[----:B------:R-:W-:Y:S01]  /*89b0*/  FADD R28, R33, R28 ;  /* 0x0000001c211c7221 */ /* 0x000fe20000000000 */
[----:B------:R-:W-:Y:S01]  /*89c0*/  F2FP.F16.F32.PACK_AB R25, R35, R32 ;  /* 0x000000202319723e */ /* 0x000fe200000000ff */
[----:B------:R-:W-:Y:S01]  /*89d0*/  FADD R32, R105, R32 ;  /* 0x0000002069207221 */ /* 0x000fe20000000000 */
[----:B------:R-:W-:Y:S01]  /*89e0*/  F2FP.F16.F32.PACK_AB R27, R39, R36 ;  /* 0x00000024271b723e */ /* 0x000fe200000000ff */
[----:B---3--:R-:W-:Y:S01]  /*89f0*/  @!P4 FMUL R49, R49, R49 ;  /* 0x000000313131c220 */ /* 0x008fe20000400000 */
[----:B------:R-:W-:Y:S01]  /*8a00*/  FSETP.GEU.AND P2, PT, R50, -126, PT ;  /* 0xc2fc00003200780b */ /* 0x000fe20003f4e000 */
[----:B------:R-:W2:Y:S01]  /*8a10*/  MUFU.EX2 R55, R55 ;  /* 0x0000003700377308 */ /* 0x000ea20000000800 */
[----:B------:R-:W-:Y:S01]  /*8a20*/  WARPGROUP.ARRIVE ;  /* 0x00000000000079c5 */ /* 0x000fe20000000000 */
[----:B------:R-:W-:Y:S01]  /*8a30*/  FSETP.GEU.AND P4, PT, R52, -126, PT ;  /* 0xc2fc00003400780b */ /* 0x000fe20003f8e000 */
[----:B------:R-:W-:Y:S01]  /*8a40*/  FADD R29, R28, R29 ;  /* 0x0000001d1c1d7221 */ /* 0x000fe20000000000 */
[----:B------:R-:W-:Y:S01]  /*8a50*/  FSETP.GEU.AND P6, PT, R54, -126, PT ;  /* 0xc2fc00003600780b */ /* 0x000fe20003fce000 */
[----:B------:R-:W-:Y:S01]  /*8a60*/  FADD R35, R32, R35 ;  /* 0x0000002320237221 */ /* 0x000fe20000000000 */
[----:B------:R-:W-:Y:S01]  /*8a70*/  FFMA R32, R83, UR15, -R20 ;  /* 0x0000000f53207c23 */ /* 0x000fe20008000814 */
[----:B------:R-:W-:Y:S01]  /*8a80*/  HGMMA.64x32x16.F32 R88, R24, gdesc[UR4].tnspB, R88, gsb0 ;  /* 0x4060000418587df0 */ /* 0x000fe20008000858 */
[----:B-1----:R-:W-:Y:S01]  /*8a90*/  @!P3 FMUL R53, R53, R53 ;  /* 0x000000353535b220 */ /* 0x002fe20000400000 */
[----:B------:R-:W-:Y:S01]  /*8aa0*/  FSETP.GEU.AND P3, PT, R56, -126, PT ;  /* 0xc2fc00003800780b */ /* 0x000fe20003f6e000 */
[----:B------:R-:W-:Y:S01]  /*8ab0*/  FADD R34, R29, R34 ;  /* 0x000000221d227221 */ /* 0x000fe20000000000 */
[----:B------:R-:W-:Y:S01]  /*8ac0*/  FFMA R20, R87, UR15, -R20 ;  /* 0x0000000f57147c23 */ /* 0x000fe20008000814 */
[----:B------:R-:W-:Y:S01]  /*8ad0*/  @!P2 FMUL R50, R50, 0.5 ;  /* 0x3f0000003232a820 */ /* 0x000fe20000400000 */
[----:B------:R-:W-:Y:S01]  /*8ae0*/  FADD R36, R35, R36 ;  /* 0x0000002423247221 */ /* 0x000fe20000000000 */
[----:B------:R-:W-:Y:S01]  /*8af0*/  FADD R37, R34, R37 ;  /* 0x0000002522257221 */ /* 0x000fe20000000000 */
[----:B------:R-:W-:-:S02]  /*8b00*/  @!P4 FMUL R52, R52, 0.5 ;  /* 0x3f0000003434c820 */ /* 0x000fc40000400000 */
[----:B------:R-:W-:Y:S01]  /*8b10*/  @!P6 FMUL R54, R54, 0.5 ;  /* 0x3f0000003636e820 */ /* 0x000fe20000400000 */
[----:B------:R-:W1:Y:S01]  /*8b20*/  MUFU.EX2 R50, R50 ;  /* 0x0000003200327308 */ /* 0x000e620000000800 */
[----:B--2---:R-:W-:Y:S01]  /*8b30*/  @!P5 FMUL R55, R55, R55 ;  /* 0x000000373737d220 */ /* 0x004fe20000400000 */
[----:B------:R-:W-:Y:S01]  /*8b40*/  FSETP.GEU.AND P5, PT, R58, -126, PT ;  /* 0xc2fc00003a00780b */ /* 0x000fe20003fae000 */
[----:B------:R-:W-:Y:S01]  /*8b50*/  FADD R36, R36, R39 ;  /* 0x0000002724247221 */ /* 0x000fe20000000000 */
[----:B------:R-:W-:-:S04]  /*8b60*/  @!P3 FMUL R56, R56, 0.5 ;  /* 0x3f0000003838b820 */ /* 0x000fc80000400000 */
[----:B------:R-:W2:Y:S07]  /*8b70*/  MUFU.EX2 R52, R52 ;  /* 0x0000003400347308 */ /* 0x000eae0000000800 */
[----:B------:R-:W-:Y:S01]  /*8b80*/  @!P5 FMUL R58, R58, 0.5 ;  /* 0x3f0000003a3ad820 */ /* 0x000fe20000400000 */
[----:B------:R-:W3:Y:S01]  /*8b90*/  MUFU.EX2 R54, R54 ;  /* 0x0000003600367308 */ /* 0x000ee20000000800 */
[----:B-1----:R-:W-:Y:S01]  /*8ba0*/  @!P2 FMUL R50, R50, R50 ;  /* 0x000000323232a220 */ /* 0x002fe20000400000 */
[----:B------:R-:W-:-:S06]  /*8bb0*/  FSETP.GEU.AND P2, PT, R57, -126, PT ;  /* 0xc2fc00003900780b */ /* 0x000fcc0003f4e000 */
[----:B------:R-:W1:Y:S01]  /*8bc0*/  MUFU.EX2 R56, R56 ;  /* 0x0000003800387308 */ /* 0x000e620000000800 */
[----:B--2---:R-:W-:Y:S01]  /*8bd0*/  @!P4 FMUL R52, R52, R52 ;  /* 0x000000343434c220 */ /* 0x004fe20000400000 */
[----:B------:R-:W-:-:S05]  /*8be0*/  FSETP.GEU.AND P4, PT, R59, -126, PT ;  /* 0xc2fc00003b00780b */ /* 0x000fca0003f8e000 */
[----:B------:R-:W-:Y:S01]  /*8bf0*/  @!P2 FMUL R57, R57, 0.5 ;  /* 0x3f0000003939a820 */ /* 0x000fe20000400000 */
[----:B------:R-:W2:Y:S01]  /*8c00*/  MUFU.EX2 R58, R58 ;  /* 0x0000003a003a7308 */ /* 0x000ea20000000800 */
[----:B---3--:R-:W-:Y:S01]  /*8c10*/  @!P6 FMUL R54, R54, R54 ;  /* 0x000000363636e220 */ /* 0x008fe20000400000 */
[----:B------:R-:W-:Y:S01]  /*8c20*/  FSETP.GEU.AND P6, PT, R61, -126, PT ;  /* 0xc2fc00003d00780b */ /* 0x000fe20003fce000 */
[----:B------:R-:W-:Y:S02]  /*8c30*/  WARPGROUP.DEPBAR.LE gsb0, 0x0 ;  /* 0x00008000000079c5 */ /* 0x000fe40000010000 */
[----:B------:R-:W-:Y:S01]  /*8c40*/  VIADD R24, R110, 0x80 ;  /* 0x000000806e187836 */ /* 0x000fe20000000000 */
[----:B------:R-:W-:Y:S02]  /*8c50*/  MOV R25, 0x80000020 ;  /* 0x8000002000197802 */ /* 0x000fe40000000f00 */
[----:B------:R-:W3:Y:S01]  /*8c60*/  MUFU.EX2 R57, R57 ;  /* 0x0000003900397308 */ /* 0x000ee20000000800 */
[----:B------:R-:W-:Y:S01]  /*8c70*/  F2FP.F16.F32.PACK_AB R26, R41, R38 ;  /* 0x00000026291a723e */ /* 0x000fe200000000ff */
[----:B------:R-:W-:Y:S01]  /*8c80*/  @!P4 FMUL R59, R59, 0.5 ;  /* 0x3f0000003b3bc820 */ /* 0x000fe20000400000 */
[----:B------:R-:W-:Y:S01]  /*8c90*/  R2UR UR6, R24 ;  /* 0x00000000180672ca */ /* 0x000fe200000e0000 */
[----:B-1----:R-:W-:Y:S01]  /*8ca0*/  @!P3 FMUL R56, R56, R56 ;  /* 0x000000383838b220 */ /* 0x002fe20000400000 */
[----:B------:R-:W-:-:S02]  /*8cb0*/  R2UR UR7, R25 ;  /* 0x00000000190772ca */ /* 0x000fc400000e0000 */
[----:B------:R-:W-:Y:S01]  /*8cc0*/  @!P6 FMUL R61, R61, 0.5 ;  /* 0x3f0000003d3de820 */ /* 0x000fe20000400000 */
[----:B------:R-:W-:Y:S01]  /*8cd0*/  F2FP.F16.F32.PACK_AB R24, R43, R40 ;  /* 0x000000282b18723e */ /* 0x000fe200000000ff */
[----:B------:R-:W1:Y:S01]  /*8ce0*/  MUFU.EX2 R59, R59 ;  /* 0x0000003b003b7308 */ /* 0x000e620000000800 */
[----:B------:R-:W-:Y:S01]  /*8cf0*/  F2FP.F16.F32.PACK_AB R25, R44, R45 ;  /* 0x0000002d2c19723e */ /* 0x000fe200000000ff */
[----:B--2---:R-:W-:Y:S01]  /*8d00*/  @!P5 FMUL R58, R58, R58 ;  /* 0x0000003a3a3ad220 */ /* 0x004fe20000400000 */
[----:B------:R-:W-:Y:S01]  /*8d10*/  F2FP.F16.F32.PACK_AB R27, R47, R42 ;  /* 0x0000002a2f1b723e */ /* 0x000fe200000000ff */
[----:B------:R-:W-:Y:S01]  /*8d20*/  FADD R40, R37, R40 ;  /* 0x0000002825287221 */ /* 0x000fe20000000000 */
[----:B------:R-:W-:Y:S01]  /*8d30*/  FSETP.GEU.AND P3, PT, R63, -126, PT ;  /* 0xc2fc00003f00780b */ /* 0x000fe20003f6e000 */
[----:B------:R-:W-:Y:S01]  /*8d40*/  FADD R45, R36, R45 ;  /* 0x0000002d242d7221 */ /* 0x000fe20000000000 */
[----:B------:R-:W-:Y:S01]  /*8d50*/  WARPGROUP.ARRIVE ;  /* 0x00000000000079c5 */ /* 0x000fe20000000000 */
[----:B------:R-:W2:Y:S01]  /*8d60*/  MUFU.EX2 R61, R61 ;  /* 0x0000003d003d7308 */ /* 0x000ea20000000800 */
[----:B---3--:R-:W-:Y:S01]  /*8d70*/  @!P2 FMUL R57, R57, R57 ;  /* 0x000000393939a220 */ /* 0x008fe20000400000 */
[----:B------:R-:W-:Y:S01]  /*8d80*/  FSETP.GEU.AND P2, PT, R60, -126, PT ;  /* 0xc2fc00003c00780b */ /* 0x000fe20003f4e000 */
[----:B------:R-:W-:Y:S01]  /*8d90*/  FADD R43, R40, R43 ;  /* 0x0000002b282b7221 */ /* 0x000fe20000000000 */
[----:B------:R-:W-:Y:S01]  /*8da0*/  FSETP.GEU.AND P5, PT, R62, -126, PT ;  /* 0xc2fc00003e00780b */ /* 0x000fe20003fae000 */
[----:B------:R-:W-:Y:S01]  /*8db0*/  HGMMA.64x32x16.F32 R88, R24, gdesc[UR4].tnspB, R88, gsb0 ;  /* 0x4060000418587df0 */ /* 0x000fe20008000858 */
[----:B------:R-:W-:Y:S01]  /*8dc0*/  FADD R45, R45, R44 ;  /* 0x0000002c2d2d7221 */ /* 0x000fe20000000000 */
[----:B------:R-:W-:Y:S01]  /*8dd0*/  FADD R38, R43, R38 ;  /* 0x000000262b267221 */ /* 0x000fe20000000000 */
[----:B-1----:R-:W-:-:S02]  /*8de0*/  @!P4 FMUL R59, R59, R59 ;  /* 0x0000003b3b3bc220 */ /* 0x002fc40000400000 */
[----:B------:R-:W-:Y:S01]  /*8df0*/  @!P3 FMUL R63, R63, 0.5 ;  /* 0x3f0000003f3fb820 */ /* 0x000fe20000400000 */
[----:B------:R-:W-:Y:S01]  /*8e00*/  FSETP.GEU.AND P4, PT, R64, -126, PT ;  /* 0xc2fc00004000780b */ /* 0x000fe20003f8e000 */
[----:B------:R-:W-:Y:S01]  /*8e10*/  FADD R42, R45, R42 ;  /* 0x0000002a2d2a7221 */ /* 0x000fe20000000000 */
[----:B------:R-:W-:Y:S02]  /*8e20*/  FADD R41, R38, R41 ;  /* 0x0000002926297221 */ /* 0x000fe40000000000 */
[----:B------:R-:W-:Y:S01]  /*8e30*/  @!P2 FMUL R60, R60, 0.5 ;  /* 0x3f0000003c3ca820 */ /* 0x000fe20000400000 */
[----:B------:R-:W1:Y:S01]  /*8e40*/  MUFU.EX2 R63, R63 ;  /* 0x0000003f003f7308 */ /* 0x000e620000000800 */
[----:B--2---:R-:W-:Y:S01]  /*8e50*/  @!P6 FMUL R61, R61, R61 ;  /* 0x0000003d3d3de220 */ /* 0x004fe20000400000 */
[----:B------:R-:W-:Y:S01]  /*8e60*/  FSETP.GEU.AND P6, PT, R109, -126, PT ;  /* 0xc2fc00006d00780b */ /* 0x000fe20003fce000 */
[----:B------:R-:W-:Y:S01]  /*8e70*/  @!P5 FMUL R62, R62, 0.5 ;  /* 0x3f0000003e3ed820 */ /* 0x000fe20000400000 */
[----:B------:R-:W-:-:S04]  /*8e80*/  FADD R47, R42, R47 ;  /* 0x0000002f2a2f7221 */ /* 0x000fc80000000000 */
[----:B------:R-:W2:Y:S01]  /*8e90*/  MUFU.EX2 R60, R60 ;  /* 0x0000003c003c7308 */ /* 0x000ea20000000800 */
[----:B------:R-:W-:-:S06]  /*8ea0*/  @!P4 FMUL R64, R64, 0.5 ;  /* 0x3f0000004040c820 */ /* 0x000fcc0000400000 */
        /* <DEDUP_REMOVED lines=13> */
[----:B------:R-:W-:Y:S01]  /*8f80*/  F2FP.F16.F32.PACK_AB R26, R53, R50 ;  /* 0x00000032351a723e */ /* 0x000fe200000000ff */
[----:B------:R-:W-:Y:S01]  /*8f90*/  IMAD.MOV.U32 R25, RZ, RZ, -0x7fffffe0 ;  /* 0x80000020ff197424 */ /* 0x000fe200078e00ff */
[----:B------:R-:W-:Y:S01]  /*8fa0*/  F2FP.F16.F32.PACK_AB R27, R55, R52 ;  /* 0x00000034371b723e */ /* 0x000fe200000000ff */
[----:B------:R-:W-:Y:S01]  /*8fb0*/  @!P2 FMUL R111, R111, 0.5 ;  /* 0x3f0000006f6fa820 */ /* 0x000fe20000400000 */
[----:B------:R-:W-:Y:S01]  /*8fc0*/  R2UR UR6, R24 ;  /* 0x00000000180672ca */ /* 0x000fe200000e0000 */
[----:B-1----:R-:W-:Y:S01]  /*8fd0*/  @!P5 FMUL R62, R62, R62 ;  /* 0x0000003e3e3ed220 */ /* 0x002fe20000400000 */
[----:B------:R-:W-:Y:S01]  /*8fe0*/  R2UR UR7, R25 ;  /* 0x00000000190772ca */ /* 0x000fe200000e0000 */
[----:B------:R1:W3:Y:S01]  /*8ff0*/  MUFU.EX2 R64, R111 ;  /* 0x0000006f00407308 */ /* 0x0002e20000000800 */
[----:B------:R-:W-:Y:S01]  /*9000*/  F2FP.F16.F32.PACK_AB R24, R49, R46 ;  /* 0x0000002e3118723e */ /* 0x000fe200000000ff */
[----:B--2---:R-:W-:Y:S01]  /*9010*/  @!P6 FMUL R67, R67, R67 ;  /* 0x000000434343e220 */ /* 0x004fe20000400000 */
[----:B------:R-:W-:Y:S01]  /*9020*/  F2FP.F16.F32.PACK_AB R25, R51, R48 ;  /* 0x000000303319723e */ /* 0x000fe200000000ff */
[----:B------:R-:W-:Y:S01]  /*9030*/  @!P4 FMUL R69, R69, 0.5 ;  /* 0x3f0000004545c820 */ /* 0x000fe20000400000 */
[----:B------:R-:W-:Y:S01]  /*9040*/  FSETP.GEU.AND P5, PT, R68, -126, PT ;  /* 0xc2fc00004400780b */ /* 0x000fe20003fae000 */
[----:B------:R-:W-:Y:S01]  /*9050*/  FADD R46, R41, R46 ;  /* 0x0000002e292e7221 */ /* 0x000fe20000000000 */
[----:B------:R-:W-:Y:S01]  /*9060*/  WARPGROUP.ARRIVE ;  /* 0x00000000000079c5 */ /* 0x000fe20000000000 */
[----:B------:R-:W-:Y:S01]  /*9070*/  FSETP.GEU.AND P6, PT, R71, -126, PT ;  /* 0xc2fc00004700780b */ /* 0x000fe20003fce000 */
[----:B------:R-:W2:Y:S01]  /*9080*/  MUFU.EX2 R66, R66 ;  /* 0x0000004200427308 */ /* 0x000ea20000000800 */
[----:B-1----:R-:W-:-:S02]  /*9090*/  IMAD.MOV.U32 R111, RZ, RZ, -0x7fffffe0 ;  /* 0x80000020ff6f7424 */ /* 0x002fc400078e00ff */
[----:B------:R-:W-:Y:S01]  /*90a0*/  FADD R48, R47, R48 ;  /* 0x000000302f307221 */ /* 0x000fe20000000000 */
[----:B------:R-:W-:Y:S01]  /*90b0*/  FADD R49, R46, R49 ;  /* 0x000000312e317221 */ /* 0x000fe20000000000 */
[----:B------:R-:W-:Y:S02]  /*90c0*/  HGMMA.64x32x16.F32 R88, R24, gdesc[UR4].tnspB, R88, gsb0 ;  /* 0x4060000418587df0 */ /* 0x000fe40008000858 */
[----:B------:R-:W-:Y:S01]  /*90d0*/  FADD R51, R48, R51 ;  /* 0x0000003330337221 */ /* 0x000fe20000000000 */
[----:B------:R-:W-:Y:S01]  /*90e0*/  FADD R50, R49, R50 ;  /* 0x0000003231327221 */ /* 0x000fe20000000000 */
[----:B------:R-:W1:Y:S01]  /*90f0*/  MUFU.EX2 R69, R69 ;  /* 0x0000004500457308 */ /* 0x000e620000000800 */
[----:B------:R-:W-:Y:S01]  /*9100*/  @!P5 FMUL R68, R68, 0.5 ;  /* 0x3f0000004444d820 */ /* 0x000fe20000400000 */
[----:B---3--:R-:W-:Y:S01]  /*9110*/  @!P2 FMUL R64, R64, R64 ;  /* 0x000000404040a220 */ /* 0x008fe20000400000 */
[----:B------:R-:W-:Y:S01]  /*9120*/  FSETP.GEU.AND P2, PT, R70, -126, PT ;  /* 0xc2fc00004600780b */ /* 0x000fe20003f4e000 */
[----:B------:R-:W-:Y:S01]  /*9130*/  @!P6 FMUL R71, R71, 0.5 ;  /* 0x3f0000004747e820 */ /* 0x000fe20000400000 */
[----:B------:R-:W-:Y:S01]  /*9140*/  FADD R52, R51, R52 ;  /* 0x0000003433347221 */ /* 0x000fe20000000000 */
[----:B------:R-:W-:-:S02]  /*9150*/  FADD R53, R50, R53 ;  /* 0x0000003532357221 */ /* 0x000fc40000000000 */
[----:B------:R-:W3:Y:S01]  /*9160*/  MUFU.EX2 R68, R68 ;  /* 0x0000004400447308 */ /* 0x000ee20000000800 */
[----:B--2---:R-:W-:Y:S01]  /*9170*/  @!P3 FMUL R66, R66, R66 ;  /* 0x000000424242b220 */ /* 0x004fe20000400000 */
[----:B------:R-:W-:Y:S01]  /*9180*/  FSETP.GEU.AND P3, PT, R73, -126, PT ;  /* 0xc2fc00004900780b */ /* 0x000fe20003f6e000 */
[----:B------:R-:W-:-:S05]  /*9190*/  FADD R55, R52, R55 ;  /* 0x0000003734377221 */ /* 0x000fca0000000000 */
[----:B------:R-:W2:Y:S01]  /*91a0*/  MUFU.EX2 R71, R71 ;  /* 0x0000004700477308 */ /* 0x000ea20000000800 */
[----:B-1----:R-:W-:Y:S01]  /*91b0*/  @!P4 FMUL R69, R69, R69 ;  /* 0x000000454545c220 */ /* 0x002fe20000400000 */
[----:B------:R-:W-:Y:S01]  /*91c0*/  FSETP.GEU.AND P4, PT, R74, -126, PT ;  /* 0xc2fc00004a00780b */ /* 0x000fe20003f8e000 */
[----:B------:R-:W-:-:S04]  /*91d0*/  @!P2 FMUL R70, R70, 0.5 ;  /* 0x3f0000004646a820 */ /* 0x000fc80000400000 */
[----:B------:R-:W-:Y:S02]  /*91e0*/  @!P3 FMUL R73, R73, 0.5 ;  /* 0x3f0000004949b820 */ /* 0x000fe40000400000 */
[----:B------:R-:W1:Y:S01]  /*91f0*/  MUFU.EX2 R70, R70 ;  /* 0x0000004600467308 */ /* 0x000e620000000800 */
[----:B---3--:R-:W-:Y:S01]  /*9200*/  @!P5 FMUL R68, R68, R68 ;  /* 0x000000444444d220 */ /* 0x008fe20000400000 */
[----:B------:R-:W-:-:S04]  /*9210*/  FSETP.GEU.AND P5, PT, R75, -126, PT ;  /* 0xc2fc00004b00780b */ /* 0x000fc80003fae000 */
[----:B------:R-:W-:Y:S01]  /*9220*/  @!P4 FMUL R74, R74, 0.5 ;  /* 0x3f0000004a4ac820 */ /* 0x000fe20000400000 */
[----:B--2---:R-:W-:Y:S01]  /*9230*/  @!P6 FMUL R71, R71, R71 ;  /* 0x000000474747e220 */ /* 0x004fe20000400000 */
[----:B------:R-:W2:Y:S01]  /*9240*/  MUFU.EX2 R23, R73 ;  /* 0x0000004900177308 */ /* 0x000ea20000000800 */
[----:B------:R-:W-:-:S06]  /*9250*/  FSETP.GEU.AND P6, PT, R30, -126, PT ;  /* 0xc2fc00001e00780b */ /* 0x000fcc0003fce000 */
[----:B------:R-:W-:Y:S01]  /*9260*/  @!P5 FMUL R75, R75, 0.5 ;  /* 0x3f0000004b4bd820 */ /* 0x000fe20000400000 */
[----:B------:R-:W3:Y:S01]  /*9270*/  MUFU.EX2 R22, R74 ;  /* 0x0000004a00167308 */ /* 0x000ee20000000800 */
[----:B-1----:R-:W-:Y:S01]  /*9280*/  @!P2 FMUL R70, R70, R70 ;  /* 0x000000464646a220 */ /* 0x002fe20000400000 */
[----:B------:R-:W-:Y:S01]  /*9290*/  FSETP.GEU.AND P2, PT, R77, -126, PT ;  /* 0xc2fc00004d00780b */ /* 0x000fe20003f4e000 */
[----:B------:R-:W-:Y:S02]  /*92a0*/  WARPGROUP.DEPBAR.LE gsb0, 0x0 ;  /* 0x00008000000079c5 */ /* 0x000fe40000010000 */
[----:B------:R-:W-:Y:S01]  /*92b0*/  IMAD.MOV.U32 R25, RZ, RZ, -0x7fffffe0 ;  /* 0x80000020ff197424 */ /* 0x000fe200078e00ff */
[----:B------:R-:W-:Y:S01]  /*92c0*/  IADD3 R24, R110, 0x100, RZ ;  /* 0x000001006e187810 */ /* 0x000fe20007ffe0ff */
[----:B------:R-:W-:Y:S01]  /*92d0*/  @!P6 FMUL R30, R30, 0.5 ;  /* 0x3f0000001e1ee820 */ /* 0x000fe20000400000 */
[----:B------:R-:W-:Y:S01]  /*92e0*/  F2FP.F16.F32.PACK_AB R26, R61, R58 ;  /* 0x0000003a3d1a723e */ /* 0x000fe200000000ff */
[----:B--2---:R-:W-:Y:S01]  /*92f0*/  @!P3 FMUL R23, R23, R23 ;  /* 0x000000171717b220 */ /* 0x004fe20000400000 */
[----:B------:R-:W-:Y:S01]  /*9300*/  R2UR UR6, R24 ;  /* 0x00000000180672ca */ /* 0x000fe200000e0000 */
[----:B------:R-:W1:Y:S01]  /*9310*/  MUFU.EX2 R31, R75 ;  /* 0x0000004b001f7308 */ /* 0x000e620000000800 */
[----:B------:R-:W-:-:S02]  /*9320*/  R2UR UR7, R25 ;  /* 0x00000000190772ca */ /* 0x000fc400000e0000 */
[----:B------:R-:W-:Y:S01]  /*9330*/  F2FP.F16.F32.PACK_AB R24, R57, R54 ;  /* 0x000000363918723e */ /* 0x000fe200000000ff */
[----:B------:R-:W-:Y:S01]  /*9340*/  @!P2 FMUL R77, R77, 0.5 ;  /* 0x3f0000004d4da820 */ /* 0x000fe20000400000 */
[----:B------:R-:W-:Y:S01]  /*9350*/  F2FP.F16.F32.PACK_AB R25, R59, R56 ;  /* 0x000000383b19723e */ /* 0x000fe200000000ff */
[----:B---3--:R-:W-:Y:S01]  /*9360*/  @!P4 FMUL R22, R22, R22 ;  /* 0x000000161616c220 */ /* 0x008fe20000400000 */
[----:B------:R-:W-:Y:S01]  /*9370*/  F2FP.F16.F32.PACK_AB R27, R63, R60 ;  /* 0x0000003c3f1b723e */ /* 0x000fe200000000ff */
[----:B------:R-:W2:Y:S01]  /*9380*/  MUFU.EX2 R30, R30 ;  /* 0x0000001e001e7308 */ /* 0x000ea20000000800 */
[----:B------:R-:W-:Y:S01]  /*9390*/  FSETP.GEU.AND P3, PT, R78, -126, PT ;  /* 0xc2fc00004e00780b */ /* 0x000fe20003f6e000 */
[----:B------:R-:W-:Y:S01]  /*93a0*/  FADD R54, R53, R54 ;  /* 0x0000003635367221 */ /* 0x000fe20000000000 */
[----:B------:R-:W-:Y:S01]  /*93b0*/  WARPGROUP.ARRIVE ;  /* 0x00000000000079c5 */ /* 0x000fe20000000000 */
[----:B------:R-:W-:Y:S01]  /*93c0*/  FSETP.GEU.AND P4, PT, R79, -126, PT ;  /* 0xc2fc00004f00780b */ /* 0x000fe20003f8e000 */
[----:B------:R-:W-:Y:S01]  /*93d0*/  FADD R56, R55, R56 ;  /* 0x0000003837387221 */ /* 0x000fe20000000000 */
[----:B------:R-:W-:-:S02]  /*93e0*/  FADD R57, R54, R57 ;  /* 0x0000003936397221 */ /* 0x000fc40000000000 */
[----:B------:R-:W3:Y:S01]  /*93f0*/  MUFU.EX2 R33, R77 ;  /* 0x0000004d00217308 */ /* 0x000ee20000000800 */
[----:B------:R-:W-:Y:S01]  /*9400*/  HGMMA.64x32x16.F32 R88, R24, gdesc[UR4].tnspB, R88, gsb0 ;  /* 0x4060000418587df0 */ /* 0x000fe20008000858 */
[----:B------:R-:W-:Y:S01]  /*9410*/  R2UR UR6, R12 ;  /* 0x000000000c0672ca */ /* 0x000fe200000e0000 */
[----:B-1----:R-:W-:Y:S01]  /*9420*/  @!P5 FMUL R31, R31, R31 ;  /* 0x0000001f1f1fd220 */ /* 0x002fe20000400000 */
[----:B------:R-:W-:Y:S01]  /*9430*/  R2UR UR7, R13 ;  /* 0x000000000d0772ca */ /* 0x000fe200000e0000 */
[----:B------:R-:W-:Y:S02]  /*9440*/  VIADD R12, R110, 0x180 ;  /* 0x000001806e0c7836 */ /* 0x000fe40000000000 */
[----:B------:R-:W-:Y:S01]  /*9450*/  @!P3 FMUL R78, R78, 0.5 ;  /* 0x3f0000004e4eb820 */ /* 0x000fe20000400000 */
[----:B------:R-:W-:Y:S01]  /*9460*/  FSETP.GEU.AND P5, PT, R80, -126, PT ;  /* 0xc2fc00005000780b */ /* 0x000fe20003fae000 */
[----:B------:R-:W-:Y:S02]  /*9470*/  IMAD.MOV.U32 R13, RZ, RZ, -0x7fffffe0 ;  /* 0x80000020ff0d7424 */ /* 0x000fe400078e00ff */
[----:B------:R-:W-:Y:S01]  /*9480*/  @!P4 FMUL R79, R79, 0.5 ;  /* 0x3f0000004f4fc820 */ /* 0x000fe20000400000 */
[----:B------:R-:W1:Y:S01]  /*9490*/  MUFU.EX2 R28, R78 ;  /* 0x0000004e001c7308 */ /* 0x000e620000000800 */
[----:B--2---:R-:W-:Y:S01]  /*94a0*/  @!P6 FMUL R30, R30, R30 ;  /* 0x0000001e1e1ee220 */ /* 0x004fe20000400000 */
[----:B------:R-:W-:Y:S01]  /*94b0*/  FSETP.GEU.AND P6, PT, R81, -126, PT ;  /* 0xc2fc00005100780b */ /* 0x000fe20003fce000 */
[----:B------:R-:W-:Y:S01]  /*94c0*/  FADD R59, R56, R59 ;  /* 0x0000003b383b7221 */ /* 0x000fe20000000000 */
[----:B------:R-:W-:Y:S01]  /*94d0*/  IADD3 R110, R110, 0x1c0, RZ ;  /* 0x000001c06e6e7810 */ /* 0x000fe20007ffe0ff */
[----:B------:R-:W-:Y:S01]  /*94e0*/  FADD R58, R57, R58 ;  /* 0x0000003a393a7221 */ /* 0x000fe20000000000 */
[----:B---3--:R-:W-:-:S02]  /*94f0*/  @!P2 FMUL R33, R33, R33 ;  /* 0x000000212121a220 */ /* 0x008fc40000400000 */
[----:B------:R-:W2:Y:S01]  /*9500*/  MUFU.EX2 R21, R79 ;  /* 0x0000004f00157308 */ /* 0x000ea20000000800 */
[----:B------:R-:W-:Y:S01]  /*9510*/  FSETP.GEU.AND P2, PT, R82, -126, PT ;  /* 0xc2fc00005200780b */ /* 0x000fe20003f4e000 */
[----:B------:R-:W-:Y:S01]  /*9520*/  @!P5 FMUL R80, R80, 0.5 ;  /* 0x3f0000005050d820 */ /* 0x000fe20000400000 */
[----:B------:R-:W-:Y:S01]  /*9530*/  FADD R60, R59, R60 ;  /* 0x0000003c3b3c7221 */ /* 0x000fe20000000000 */
[----:B------:R-:W-:-:S03]  /*9540*/  FADD R58, R58, R61 ;  /* 0x0000003d3a3a7221 */ /* 0x000fc60000000000 */
[----:B------:R-:W-:Y:S01]  /*9550*/  @!P6 FMUL R81, R81, 0.5 ;  /* 0x3f0000005151e820 */ /* 0x000fe20000400000 */
[----:B------:R-:W3:Y:S01]  /*9560*/  MUFU.EX2 R29, R80 ;  /* 0x00000050001d7308 */ /* 0x000ee20000000800 */
[----:B-1----:R-:W-:Y:S01]  /*9570*/  @!P3 FMUL R28, R28, R28 ;  /* 0x0000001c1c1cb220 */ /* 0x002fe20000400000 */
[----:B------:R-:W-:Y:S01]  /*9580*/  FSETP.GEU.AND P3, PT, R32, -126, PT ;  /* 0xc2fc00002000780b */ /* 0x000fe20003f6e000 */
[----:B------:R-:W-:-:S03]  /*9590*/  FADD R60, R60, R63 ;  /* 0x0000003f3c3c7221 */ /* 0x000fc60000000000 */
[----:B------:R-:W-:Y:S01]  /*95a0*/  @!P2 FMUL R82, R82, 0.5 ;  /* 0x3f0000005252a820 */ /* 0x000fe20000400000 */
[----:B--2---:R-:W-:Y:S01]  /*95b0*/  @!P4 FMUL R21, R21, R21 ;  /* 0x000000151515c220 */ /* 0x004fe20000400000 */
[----:B------:R-:W-:-:S07]  /*95c0*/  FSETP.GEU.AND P4, PT, R84, -126, PT ;  /* 0xc2fc00005400780b */ /* 0x000fce0003f8e000 */
[----:B------:R-:W-:Y:S01]  /*95d0*/  @!P3 FMUL R32, R32, 0.5 ;  /* 0x3f0000002020b820 */ /* 0x000fe20000400000 */
[----:B---3--:R-:W-:Y:S01]  /*95e0*/  @!P5 FMUL R29, R29, R29 ;  /* 0x0000001d1d1dd220 */ /* 0x008fe20000400000 */
[----:B------:R-:W-:-:S04]  /*95f0*/  FSETP.GEU.AND P5, PT, R85, -126, PT ;  /* 0xc2fc00005500780b */ /* 0x000fc80003fae000 */
[----:B------:R-:W1:Y:S01]  /*9600*/  MUFU.EX2 R32, R32 ;  /* 0x0000002000207308 */ /* 0x000e620000000800 */
[----:B------:R-:W-:Y:S01]  /*9610*/  @!P4 FMUL R84, R84, 0.5 ;  /* 0x3f0000005454c820 */ /* 0x000fe20000400000 */
[----:B------:R-:W-:Y:S02]  /*9620*/  WARPGROUP.DEPBAR.LE gsb0, 0x0 ;  /* 0x00008000000079c5 */ /* 0x000fe40000010000 */
[----:B------:R-:W-:Y:S01]  /*9630*/  F2FP.F16.F32.PACK_AB R24, R62, R65 ;  /* 0x000000413e18723e */ /* 0x000fe200000000ff */
[----:B------:R-:W-:Y:S01]  /*9640*/  FADD R65, R58, R65 ;  /* 0x000000413a417221 */ /* 0x000fe20000000000 */
[----:B------:R-:W-:Y:S02]  /*9650*/  F2FP.F16.F32.PACK_AB R25, R64, R67 ;  /* 0x000000434019723e */ /* 0x000fe400000000ff */
[----:B------:R-:W2:Y:S01]  /*9660*/  MUFU.EX2 R34, R84 ;  /* 0x0000005400227308 */ /* 0x000ea20000000800 */
[----:B------:R-:W-:Y:S01]  /*9670*/  F2FP.F16.F32.PACK_AB R26, R69, R66 ;  /* 0x00000042451a723e */ /* 0x000fe200000000ff */
[----:B------:R-:W-:Y:S01]  /*9680*/  @!P5 FMUL R85, R85, 0.5 ;  /* 0x3f0000005555d820 */ /* 0x000fe20000400000 */
[----:B------:R-:W-:Y:S01]  /*9690*/  F2FP.F16.F32.PACK_AB R27, R71, R68 ;  /* 0x00000044471b723e */ /* 0x000fe200000000ff */
[----:B------:R-:W-:Y:S01]  /*96a0*/  FADD R67, R60, R67 ;  /* 0x000000433c437221 */ /* 0x000fe20000000000 */
[----:B------:R-:W-:-:S02]  /*96b0*/  FADD R65, R65, R62 ;  /* 0x0000003e41417221 */ /* 0x000fc40000000000 */
[----:B------:R-:W-:Y:S01]  /*96c0*/  WARPGROUP.ARRIVE ;  /* 0x00000000000079c5 */ /* 0x000fe20000000000 */
[----:B------:R-:W3:Y:S01]  /*96d0*/  MUFU.EX2 R85, R85 ;  /* 0x0000005500557308 */ /* 0x000ee20000000800 */
[----:B-1----:R-:W-:Y:S01]  /*96e0*/  @!P3 FMUL R32, R32, R32 ;  /* 0x000000202020b220 */ /* 0x002fe20000400000 */
[----:B------:R-:W-:Y:S01]  /*96f0*/  FADD R67, R67, R64 ;  /* 0x0000004043437221 */ /* 0x000fe20000000000 */
[----:B------:R-:W-:Y:S02]  /*9700*/  FADD R66, R65, R66 ;  /* 0x0000004241427221 */ /* 0x000fe40000000000 */
[----:B------:R-:W-:Y:S01]  /*9710*/  HGMMA.64x32x16.F32 R88, R24, gdesc[UR4].tnspB, R88, gsb0 ;  /* 0x4060000418587df0 */ /* 0x000fe20008000858 */
[----:B------:R-:W-:Y:S01]  /*9720*/  R2UR UR6, R12 ;  /* 0x000000000c0672ca */ /* 0x000fe200000e0000 */
[----:B------:R-:W-:Y:S01]  /*9730*/  FADD R68, R67, R68 ;  /* 0x0000004443447221 */ /* 0x000fe20000000000 */
[----:B------:R-:W-:Y:S01]  /*9740*/  R2UR UR7, R13 ;  /* 0x000000000d0772ca */ /* 0x000fe200000e0000 */
[----:B------:R-:W1:Y:S01]  /*9750*/  MUFU.EX2 R12, R81 ;  /* 0x00000051000c7308 */ /* 0x000e620000000800 */
[----:B--2---:R-:W-:Y:S01]  /*9760*/  @!P4 FMUL R34, R34, R34 ;  /* 0x000000222222c220 */ /* 0x004fe20000400000 */
[----:B------:R-:W-:Y:S01]  /*9770*/  FADD R69, R66, R69 ;  /* 0x0000004542457221 */ /* 0x000fe20000000000 */
[----:B------:R-:W-:-:S05]  /*9780*/  FADD R71, R68, R71 ;  /* 0x0000004744477221 */ /* 0x000fca0000000000 */
[----:B------:R-:W2:Y:S01]  /*9790*/  MUFU.EX2 R13, R82 ;  /* 0x00000052000d7308 */ /* 0x000ea20000000800 */
[----:B---3--:R-:W-:Y:S01]  /*97a0*/  @!P5 FMUL R85, R85, R85 ;  /* 0x000000555555d220 */ /* 0x008fe20000400000 */
[----:B-1----:R-:W-:Y:S01]  /*97b0*/  @!P6 FMUL R12, R12, R12 ;  /* 0x0000000c0c0ce220 */ /* 0x002fe20000400000 */
[----:B------:R-:W-:Y:S01]  /*97c0*/  FSETP.GEU.AND P6, PT, R86, -126, PT ;  /* 0xc2fc00005600780b */ /* 0x000fe20003fce000 */
[----:B--2---:R-:W-:Y:S01]  /*97d0*/  @!P2 FMUL R13, R13, R13 ;  /* 0x0000000d0d0da220 */ /* 0x004fe20000400000 */
[----:B------:R-:W-:-:S11]  /*97e0*/  FSETP.GEU.AND P2, PT, R20, -126, PT ;  /* 0xc2fc00001400780b */ /* 0x000fd60003f4e000 */
[----:B------:R-:W-:-:S06]  /*97f0*/  @!P6 FMUL R86, R86, 0.5 ;  /* 0x3f0000005656e820 */ /* 0x000fcc0000400000 */
[----:B------:R-:W1:Y:S01]  /*9800*/  MUFU.EX2 R86, R86 ;  /* 0x0000005600567308 */ /* 0x000e620000000800 */
[----:B------:R-:W-:-:S07]  /*9810*/  @!P2 FMUL R20, R20, 0.5 ;  /* 0x3f0000001414a820 */ /* 0x000fce0000400000 */
[----:B------:R-:W2:Y:S01]  /*9820*/  MUFU.EX2 R35, R20 ;  /* 0x0000001400237308 */ /* 0x000ea20000000800 */
[----:B------:R-:W-:Y:S02]  /*9830*/  WARPGROUP.DEPBAR.LE gsb0, 0x0 ;  /* 0x00008000000079c5 */ /* 0x000fe40000010000 */
[----:B------:R-:W-:Y:S01]  /*9840*/  F2FP.F16.F32.PACK_AB R24, R23, R70 ;  /* 0x000000461718723e */ /* 0x000fe200000000ff */
[----:B------:R-:W-:Y:S01]  /*9850*/  FADD R70, R69, R70 ;  /* 0x0000004645467221 */ /* 0x000fe20000000000 */
[----:B------:R-:W-:Y:S01]  /*9860*/  F2FP.F16.F32.PACK_AB R25, R31, R22 ;  /* 0x000000161f19723e */ /* 0x000fe200000000ff */
[----:B------:R-:W-:Y:S01]  /*9870*/  FADD R22, R71, R22 ;  /* 0x0000001647167221 */ /* 0x000fe20000000000 */
[----:B------:R-:W-:Y:S01]  /*9880*/  F2FP.F16.F32.PACK_AB R26, R33, R30 ;  /* 0x0000001e211a723e */ /* 0x000fe200000000ff */
[----:B------:R-:W-:Y:S01]  /*9890*/  FADD R23, R70, R23 ;  /* 0x0000001746177221 */ /* 0x000fe20000000000 */
[----:B------:R-:W-:Y:S01]  /*98a0*/  F2FP.F16.F32.PACK_AB R27, R21, R28 ;  /* 0x0000001c151b723e */ /* 0x000fe200000000ff */
[----:B-1----:R-:W-:Y:S01]  /*98b0*/  @!P6 FMUL R86, R86, R86 ;  /* 0x000000565656e220 */ /* 0x002fe20000400000 */
[----:B------:R-:W-:Y:S01]  /*98c0*/  FADD R31, R22, R31 ;  /* 0x0000001f161f7221 */ /* 0x000fe20000000000 */
[----:B------:R-:W-:Y:S01]  /*98d0*/  FADD R30, R23, R30 ;  /* 0x0000001e171e7221 */ /* 0x000fe20000000000 */
[----:B------:R-:W-:-:S02]  /*98e0*/  WARPGROUP.ARRIVE ;  /* 0x00000000000079c5 */ /* 0x000fc40000000000 */
[----:B------:R-:W-:Y:S01]  /*98f0*/  FADD R28, R31, R28 ;  /* 0x0000001c1f1c7221 */ /* 0x000fe20000000000 */
[----:B------:R-:W-:Y:S01]  /*9900*/  FADD R30, R30, R33 ;  /* 0x000000211e1e7221 */ /* 0x000fe20000000000 */
[----:B--2---:R-:W-:Y:S01]  /*9910*/  @!P2 FMUL R35, R35, R35 ;  /* 0x000000232323a220 */ /* 0x004fe20000400000 */
[----:B------:R-:W-:Y:S01]  /*9920*/  ISETP.NE.AND P2, PT, R6, 0x4, PT ;  /* 0x000000040600780c */ /* 0x000fe20003f45270 */
[----:B------:R-:W-:Y:S01]  /*9930*/  HGMMA.64x32x16.F32 R88, R24, gdesc[UR4].tnspB, R88, gsb0 ;  /* 0x4060000418587df0 */ /* 0x000fe20008000858 */
[----:B------:R-:W-:Y:S01]  /*9940*/  R2UR UR6, R110 ;  /* 0x000000006e0672ca */ /* 0x000fe200000e0000 */
[----:B------:R-:W-:Y:S01]  /*9950*/  FADD R28, R28, R21 ;  /* 0x000000151c1c7221 */ /* 0x000fe20000000000 */
[----:B------:R-:W-:Y:S01]  /*9960*/  R2UR UR7, R111 ;  /* 0x000000006f0772ca */ /* 0x000fe200000e0000 */
        /* <DEDUP_REMOVED lines=8> */
[----:B------:R-:W-:-:S02]  /*99f0*/  FADD R13, R13, R32 ;  /* 0x000000200d0d7221 */ /* 0x000fc40000000000 */
[----:B------:R-:W-:Y:S01]  /*9a00*/  FADD R29, R29, R34 ;  /* 0x000000221d1d7221 */ /* 0x000fe20000000000 */
[----:B------:R-:W-:Y:S01]  /*9a10*/  WARPGROUP.ARRIVE ;  /* 0x00000000000079c5 */ /* 0x000fe20000000000 */
[----:B------:R-:W-:Y:S02]  /*9a20*/  FADD R12, R13, R86 ;  /* 0x000000560d0c7221 */ /* 0x000fe40000000000 */
[----:B------:R-:W-:Y:S02]  /*9a30*/  FADD R13, R29, R85 ;  /* 0x000000551d0d7221 */ /* 0x000fe40000000000 */
[----:B------:R-:W-:Y:S01]  /*9a40*/  FADD R12, R12, R35 ;  /* 0x000000230c0c7221 */ /* 0x000fe20000000000 */
[----:B------:R-:W-:Y:S03]  /*9a50*/  HGMMA.64x32x16.F32 R88, R24, gdesc[UR4].tnspB, R88, gsb0 ;  /* 0x4060000418587df0 */ /* 0x000fe60008000858 */
[----:B------:R-:W-:-:S02]  /*9a60*/  WARPGROUP.DEPBAR.LE gsb0, 0x0 ;  /* 0x00008000000079c5 */ /* 0x000fc40000010000 */
[----:B------:R-:W-:-:S04]  /*9a70*/  SEL R24, R6, RZ, P2 ;  /* 0x000000ff06187207 */ /* 0x000fc80001000000 */
[----:B------:R-:W-:-:S04]  /*9a80*/  LEA R6, R24, R11, 0x3 ;  /* 0x0000000b18067211 */ /* 0x000fc800078e18ff */
[----:B------:R-:W-:-:S04]  /*9a90*/  PRMT R6, RZ, 0x654, R6 ;  /* 0x00000654ff067816 */ /* 0x000fc80000000006 */
[----:B------:R1:W-:Y:S01]  /*9aa0*/  SYNCS.ARRIVE.TRANS64.RED.A1T0 RZ, [R6+URZ], RZ ;  /* 0x000000ff06ff79a7 */ /* 0x0003e2000810043f */
[----:B------:R-:W-:Y:S05]  /*9ab0*/  @P1 BRA `(.L_x_45) ;  /* 0x00000000009c1947 */ /* 0x000fea0003800000 */
[----:B------:R-:W-:Y:S01]  /*9ac0*/  ISETP.LT.OR P1, PT, R7, 0x1, !P0 ;  /* 0x000000010700780c */ /* 0x000fe20004721670 */
[----:B------:R-:W-:-:S12]  /*9ad0*/  BSSY B0, `(.L_x_46) ;  /* 0x0000024000007945 */ /* 0x000fd80003800000 */
[----:B------:R-:W-:Y:S05]  /*9ae0*/  @P1 BRA `(.L_x_47) ;  /* 0x0000000000881947 */ /* 0x000fea0003800000 */
[----:B-1----:R-:W-:Y:S01]  /*9af0*/  IMAD R6, R5, 0x8, R2 ;  /* 0x0000000805067824 */ /* 0x002fe200078e0202 */
[----:B------:R-:W-:Y:S02]  /*9b00*/  SHF.L.U32 R21, R4, 0x1f, RZ ;  /* 0x0000001f04157819 */ /* 0x000fe400000006ff */
[----:B------:R-:W-:Y:S02]  /*9b10*/  ISETP.NE.AND P2, PT, R0, RZ, PT ;  /* 0x000000ff0000720c */ /* 0x000fe40003f45270 */
[----:B------:R-:W1:Y:S02]  /*9b20*/  SYNCS.PHASECHK.TRANS64.TRYWAIT P1, [R6+URZ+0x9020], R21 ;  /* 0x00902015060075a7 */ /* 0x000e64000802017f */
[----:B-1----:R-:W-:Y:S09]  /*9b30*/  @!P1 BRA `(.L_x_48) ;  /* 0x00000014008c9947 */ /* 0x002ff20003800000 */
.L_x_85:
[----:B------:R-:W-:Y:S05]  /*9b40*/  @P2 BRA `(.L_x_49) ;  /* 0x0000000000142947 */ /* 0x000fea0003800000 */
[----:B------:R-:W-:Y:S01]  /*9b50*/  ISETP.NE.AND P1, PT, R19, RZ, PT ;  /* 0x000000ff1300720c */ /* 0x000fe20003f25270 */
[----:B-1----:R-:W-:-:S04]  /*9b60*/  IMAD.MOV.U32 R21, RZ, RZ, 0x2000 ;  /* 0x00002000ff157424 */ /* 0x002fc800078e00ff */
[----:B------:R2:W-:Y:S08]  /*9b70*/  SYNCS.ARRIVE.TRANS64 RZ, [R6+URZ+0x9000], R21 ;  /* 0x0090001506ff79a7 */ /* 0x0005f0000800003f */
[----:B------:R-:W-:Y:S05]  /*9b80*/  @!P1 BRA `(.L_x_49) ;  /* 0x0000000000049947 */ /* 0x000fea0003800000 */
[----:B------:R-:W-:Y:S01]  /*9b90*/  BPT.TRAP 0x1 ;  /* 0x000000040000795c */ /* 0x000fe20000300000 */
.L_x_49:
[C---:B------:R-:W-:Y:S01]  /*9ba0*/  LEA R20, R5.reuse, R2, 0xd ;  /* 0x0000000205147211 */ /* 0x040fe200078e68ff */
[----:B------:R-:W-:Y:S01]  /*9bb0*/  ULDC.64 UR6, c[0x0][0x198] ;  /* 0x0000660000067ab9 */ /* 0x000fe20000000a00 */
        /* <DEDUP_REMOVED lines=11> */
[----:B------:R-:W-:Y:S01]  /*9c70*/  ISETP.NE.AND P1, PT, R5, 0x4, PT ;  /* 0x000000040500780c */ /* 0x000fe20003f25270 */
[----:B------:R-:W-:Y:S01]  /*9c80*/  VIADD R8, R8, 0x1 ;  /* 0x0000000108087836 */ /* 0x000fe20000000000 */
[----:B------:R-:W-:-:S02]  /*9c90*/  USHF.L.U32 UR11, UR11, 0x7, URZ ;  /* 0x000000070b0b7899 */ /* 0x000fc4000800063f */
[----:B------:R-:W-:Y:S01]  /*9ca0*/  UIADD3 UR9, UR9, 0x9000, URZ ;  /* 0x0000900009097890 */ /* 0x000fe2000fffe03f */
[----:B-12---:R-:W-:Y:S01]  /*9cb0*/  SEL R21, RZ, 0x1, P1 ;  /* 0x00000001ff157807 */ /* 0x006fe20000800000 */
[----:B------:R-:W-:Y:S01]  /*9cc0*/  UIADD3 UR8, UR8, 0x1000, URZ ;  /* 0x0000100008087890 */ /* 0x000fe2000fffe03f */
[----:B------:R-:W-:Y:S02]  /*9cd0*/  SEL R5, R5, RZ, P1 ;  /* 0x000000ff05057207 */ /* 0x000fe40000800000 */
[----:B------:R-:W-:-:S06]  /*9ce0*/  LOP3.LUT R4, R4, R21, RZ, 0x3c, !PT ;  /* 0x0000001504047212 */ /* 0x000fcc00078e3cff */
[----:B------:R2:W-:Y:S02]  /*9cf0*/  UTMALDG.4D [UR8], [UR6], desc[UR18] ;  /* 0x00001208060075b4 */ /* 0x0005e40008019000 */
[----:B--2---:R-:W-:Y:S01]  /*9d00*/  NOP ;  /* 0x0000000000007918 */ /* 0x004fe20000000000 */
.L_x_47:
[----:B------:R-:W-:Y:S05]  /*9d10*/  BSYNC B0 ;  /* 0x0000000000007941 */ /* 0x000fea0003800000 */
.L_x_46:
[----:B------:R-:W-:-:S07]  /*9d20*/  IADD3 R7, R7, -0x1, RZ ;  /* 0xffffffff07077810 */ /* 0x000fce0007ffe0ff */
.L_x_45:
[C---:B------:R-:W-:Y:S01]  /*9d30*/  ISETP.GT.AND P3, PT, R18.reuse, 0x1, PT ;  /* 0x000000011200780c */ /* 0x040fe20003f64270 */
[----:B------:R-:W-:Y:S01]  /*9d40*/  VIADD R15, R15, 0x1 ;  /* 0x000000010f0f7836 */ /* 0x000fe20000000000 */
[----:B------:R-:W-:Y:S01]  /*9d50*/  IADD3 R18, R18, -0x1, RZ ;  /* 0xffffffff12127810 */ /* 0x000fe20007ffe0ff */
[----:B-1----:R-:W-:Y:S02]  /*9d60*/  VIADD R6, R24, 0x1 ;  /* 0x0000000118067836 */ /* 0x002fe40000000000 */
[----:B------:R-:W-:Y:S01]  /*9d70*/  VIADD R10, R10, 0x80 ;  /* 0x000000800a0a7836 */ /* 0x000fe20000000000 */
[----:B------:R-:W-:Y:S01]  /*9d80*/  ISETP.NE.AND P1, PT, R15, 0x4, PT ;  /* 0x000000040f00780c */ /* 0x000fe20003f25270 */
[----:B------:R-:W-:Y:S01]  /*9d90*/  IMAD.MOV.U32 R21, RZ, RZ, R17 ;  /* 0x000000ffff157224 */ /* 0x000fe200078e0011 */
[----:B------:R-:W-:Y:S02]  /*9da0*/  ISETP.NE.AND P2, PT, R6, 0x4, PT ;  /* 0x000000040600780c */ /* 0x000fe40003f45270 */
[----:B------:R-:W-:-:S02]  /*9db0*/  SEL R20, RZ, 0x1, P1 ;  /* 0x00000001ff147807 */ /* 0x000fc40000800000 */
[----:B------:R-:W-:Y:S02]  /*9dc0*/  SEL R15, R15, RZ, P1 ;  /* 0x000000ff0f0f7207 */ /* 0x000fe40000800000 */
[----:B------:R-:W-:Y:S02]  /*9dd0*/  LOP3.LUT R3, R3, R20, RZ, 0x3c, !PT ;  /* 0x0000001403037212 */ /* 0x000fe400078e3cff */
[----:B------:R-:W-:Y:S02]  /*9de0*/  MOV R20, R14 ;  /* 0x0000000e00147202 */ /* 0x000fe40000000f00 */
[----:B------:R-:W-:Y:S01]  /*9df0*/  SEL R6, R6, RZ, P2 ;  /* 0x000000ff06067207 */ /* 0x000fe20001000000 */
[----:B------:R-:W-:Y:S06]  /*9e00*/  @P3 BRA `(.L_x_50) ;  /* 0xffffffc800e43947 */ /* 0x000fec000383ffff */
.L_x_37:
[----:B------:R-:W-:Y:S05]  /*9e10*/  WARPSYNC.ALL ;  /* 0x0000000000007948 */ /* 0x000fea0003800000 */
[----:B------:R-:W1:Y:S01]  /*9e20*/  SHFL.BFLY PT, R0, R13, 0x1, 0x1f ;  /* 0x0c201f000d007f89 */ /* 0x000e6200000e0000 */
[----:B------:R-:W-:Y:S01]  /*9e30*/  BSSY B0, `(.L_x_51) ;  /* 0x0000023000007945 */ /* 0x000fe20003800000 */
[----:B------:R-:W-:Y:S01]  /*9e40*/  IMAD.MOV.U32 R7, RZ, RZ, 0x7f800000 ;  /* 0x7f800000ff077424 */ /* 0x000fe200078e00ff */
[----:B------:R-:W-:Y:S01]  /*9e50*/  MOV R4, 0x3f800000 ;  /* 0x3f80000000047802 */ /* 0x000fe20000000f00 */
[----:B------:R-:W2:Y:S01]  /*9e60*/  SHFL.BFLY PT, R3, R12, 0x1, 0x1f ;  /* 0x0c201f000c037f89 */ /* 0x000ea200000e0000 */
[----:B------:R-:W-:-:S02]  /*9e70*/  IMAD.MOV.U32 R8, RZ, RZ, 0x3f800000 ;  /* 0x3f800000ff087424 */ /* 0x000fc400078e00ff */
[----:B------:R-:W-:Y:S02]  /*9e80*/  IMAD.MOV.U32 R9, RZ, RZ, 0x7f800000 ;  /* 0x7f800000ff097424 */ /* 0x000fe400078e00ff */
[----:B-1----:R-:W-:Y:S01]  /*9e90*/  FADD R0, R0, R13 ;  /* 0x0000000d00007221 */ /* 0x002fe20000000000 */
[----:B--2---:R-:W-:-:S04]  /*9ea0*/  FADD R15, R3, R12 ;  /* 0x0000000c030f7221 */ /* 0x004fc80000000000 */
[----:B------:R-:W1:Y:S04]  /*9eb0*/  SHFL.BFLY PT, R5, R0, 0x2, 0x1f ;  /* 0x0c401f0000057f89 */ /* 0x000e6800000e0000 */
[----:B------:R-:W2:Y:S01]  /*9ec0*/  SHFL.BFLY PT, R18, R15, 0x2, 0x1f ;  /* 0x0c401f000f127f89 */ /* 0x000ea200000e0000 */
[C---:B-1----:R-:W-:Y:S01]  /*9ed0*/  FSETP.NE.AND P0, PT, R0.reuse, -R5, PT ;  /* 0x800000050000720b */ /* 0x042fe20003f05000 */
[----:B------:R-:W-:Y:S01]  /*9ee0*/  FADD R3, R0, R5 ;  /* 0x0000000500037221 */ /* 0x000fe20000000000 */
[----:B--2---:R-:W-:-:S11]  /*9ef0*/  FADD R6, R15, R18 ;  /* 0x000000120f067221 */ /* 0x004fd60000000000 */
[----:B------:R-:W-:Y:S05]  /*9f00*/  @!P0 BRA `(.L_x_52) ;  /* 0x0000000000548947 */ /* 0x000fea0003800000 */
[----:B------:R-:W-:Y:S01]  /*9f10*/  VIADD R0, R3, 0x1800000 ;  /* 0x0180000003007836 */ /* 0x000fe20000000000 */
[----:B------:R-:W-:Y:S04]  /*9f20*/  BSSY B1, `(.L_x_53) ;  /* 0x000000c000017945 */ /* 0x000fe80003800000 */
[----:B------:R-:W-:-:S04]  /*9f30*/  LOP3.LUT R0, R0, 0x7f800000, RZ, 0xc0, !PT ;  /* 0x7f80000000007812 */ /* 0x000fc800078ec0ff */
[----:B------:R-:W-:-:S13]  /*9f40*/  ISETP.GT.U32.AND P0, PT, R0, 0x1ffffff, PT ;  /* 0x01ffffff0000780c */ /* 0x000fda0003f04070 */
[----:B------:R-:W-:Y:S05]  /*9f50*/  @P0 BRA `(.L_x_54) ;  /* 0x0000000000100947 */ /* 0x000fea0003800000 */
[----:B------:R-:W-:-:S07]  /*9f60*/  MOV R12, 0x9f80 ;  /* 0x00009f80000c7802 */ /* 0x000fce0000000f00 */
[----:B------:R-:W-:Y:S05]  /*9f70*/  CALL.REL.NOINC `($__internal_0_$__cuda_sm20_rcp_rn_f32_slowpath) ;  /* 0x0000001000907944 */ /* 0x000fea0003c00000 */
[----:B------:R-:W-:Y:S01]  /*9f80*/  MOV R4, R0 ;  /* 0x0000000000047202 */ /* 0x000fe20000000f00 */
[----:B------:R-:W-:Y:S06]  /*9f90*/  BRA `(.L_x_55) ;  /* 0x0000000000107947 */ /* 0x000fec0003800000 */
.L_x_54:
[----:B------:R-:W1:Y:S02]  /*9fa0*/  MUFU.RCP R4, R3 ;  /* 0x0000000300047308 */ /* 0x000e640000001000 */
[----:B-1----:R-:W-:-:S04]  /*9fb0*/  FFMA R0, R3, R4, -1 ;  /* 0xbf80000003007423 */ /* 0x002fc80000000004 */
[----:B------:R-:W-:-:S04]  /*9fc0*/  FADD.FTZ R5, -R0, -RZ ;  /* 0x800000ff00057221 */ /* 0x000fc80000010100 */
[----:B------:R-:W-:-:S07]  /*9fd0*/  FFMA R4, R4, R5, R4 ;  /* 0x0000000504047223 */ /* 0x000fce0000000004 */
.L_x_55:
[----:B------:R-:W-:Y:S05]  /*9fe0*/  BSYNC B1 ;  /* 0x0000000000017941 */ /* 0x000fea0003800000 */
.L_x_53:
[----:B------:R-:W-:Y:S01]  /*9ff0*/  FSETP.GEU.AND P0, PT, |R3|, 1.175494350822287508e-38, PT ;  /* 0x008000000300780b */ /* 0x000fe20003f0e200 */
[----:B------:R-:W-:-:S12]  /*a000*/  ULDC UR6, c[0x0][0x600] ;  /* 0x0001800000067ab9 */ /* 0x000fd80000000800 */
[----:B------:R-:W-:-:S04]  /*a010*/  @!P0 FMUL R3, R3, 16777216 ;  /* 0x4b80000003038820 */ /* 0x000fc80000400000 */
[----:B------:R-:W1:Y:S02]  /*a020*/  MUFU.LG2 R0, R3 ;  /* 0x0000000300007308 */ /* 0x000e640000000c00 */
[----:B-1----:R-:W-:-:S04]  /*a030*/  @!P0 FADD R0, R0, -24 ;  /* 0xc1c0000000008421 */ /* 0x002fc80000000000 */
[----:B------:R-:W-:-:S04]  /*a040*/  FMUL R0, R0, 0.69314718246459960938 ;  /* 0x3f31721800007820 */ /* 0x000fc80000400000 */
[----:B------:R-:W-:-:S07]  /*a050*/  FFMA R9, R17, UR6, R0 ;  /* 0x0000000611097c23 */ /* 0x000fce0008000000 */
.L_x_52:
[----:B------:R-:W-:Y:S05]  /*a060*/  BSYNC B0 ;  /* 0x0000000000007941 */ /* 0x000fea0003800000 */
.L_x_51:
[----:B------:R-:W-:Y:S01]  /*a070*/  FSETP.NE.AND P0, PT, R15, -R18, PT ;  /* 0x800000120f00720b */ /* 0x000fe20003f05000 */
[----:B------:R-:W-:Y:S01]  /*a080*/  ULDC UR4, c[0x0][0x608] ;  /* 0x0001820000047ab9 */ /* 0x000fe20000000800 */
[----:B------:R-:W-:Y:S01]  /*a090*/  BSSY B0, `(.L_x_56) ;  /* 0x0000021000007945 */ /* 0x000fe20003800000 */
[----:B------:R-:W-:-:S04]  /*a0a0*/  FMUL R4, R4, UR4 ;  /* 0x0000000404047c20 */ /* 0x000fc80008400000 */
[-C--:B------:R-:W-:Y:S01]  /*a0b0*/  FMUL R88, R88, R4.reuse ;  /* 0x0000000458587220 */ /* 0x080fe20000400000 */
[-C--:B------:R-:W-:Y:S01]  /*a0c0*/  FMUL R89, R89, R4.reuse ;  /* 0x0000000459597220 */ /* 0x080fe20000400000 */
[-C--:B------:R-:W-:Y:S01]  /*a0d0*/  FMUL R92, R92, R4.reuse ;  /* 0x000000045c5c7220 */ /* 0x080fe20000400000 */
[-C--:B------:R-:W-:Y:S01]  /*a0e0*/  FMUL R93, R93, R4.reuse ;  /* 0x000000045d5d7220 */ /* 0x080fe20000400000 */
[-C--:B------:R-:W-:Y:S01]  /*a0f0*/  FMUL R96, R96, R4.reuse ;  /* 0x0000000460607220 */ /* 0x080fe20000400000 */
[-C--:B------:R-:W-:Y:S01]  /*a100*/  FMUL R97, R97, R4.reuse ;  /* 0x0000000461617220 */ /* 0x080fe20000400000 */
[-C--:B------:R-:W-:Y:S01]  /*a110*/  FMUL R100, R100, R4.reuse ;  /* 0x0000000464647220 */ /* 0x080fe20000400000 */
[----:B------:R-:W-:Y:S01]  /*a120*/  FMUL R101, R101, R4 ;  /* 0x0000000465657220 */ /* 0x000fe20000400000 */
[----:B------:R-:W-:Y:S06]  /*a130*/  @!P0 BRA `(.L_x_57) ;  /* 0x0000000000588947 */ /* 0x000fec0003800000 */
[----:B------:R-:W-:Y:S01]  /*a140*/  VIADD R0, R6, 0x1800000 ;  /* 0x0180000006007836 */ /* 0x000fe20000000000 */
[----:B------:R-:W-:Y:S04]  /*a150*/  BSSY B1, `(.L_x_58) ;  /* 0x000000d000017945 */ /* 0x000fe80003800000 */
[----:B------:R-:W-:-:S04]  /*a160*/  LOP3.LUT R0, R0, 0x7f800000, RZ, 0xc0, !PT ;  /* 0x7f80000000007812 */ /* 0x000fc800078ec0ff */
[----:B------:R-:W-:-:S13]  /*a170*/  ISETP.GT.U32.AND P0, PT, R0, 0x1ffffff, PT ;  /* 0x01ffffff0000780c */ /* 0x000fda0003f04070 */
[----:B------:R-:W-:Y:S05]  /*a180*/  @P0 BRA `(.L_x_59) ;  /* 0x0000000000140947 */ /* 0x000fea0003800000 */
[----:B------:R-:W-:Y:S01]  /*a190*/  IMAD.MOV.U32 R3, RZ, RZ, R6 ;  /* 0x000000ffff037224 */ /* 0x000fe200078e0006 */
[----:B------:R-:W-:-:S07]  /*a1a0*/  MOV R12, 0xa1c0 ;  /* 0x0000a1c0000c7802 */ /* 0x000fce0000000f00 */
[----:B------:R-:W-:Y:S05]  /*a1b0*/  CALL.REL.NOINC `($__internal_0_$__cuda_sm20_rcp_rn_f32_slowpath) ;  /* 0x0000001000007944 */ /* 0x000fea0003c00000 */
[----:B------:R-:W-:Y:S01]  /*a1c0*/  MOV R8, R0 ;  /* 0x0000000000087202 */ /* 0x000fe20000000f00 */
[----:B------:R-:W-:Y:S06]  /*a1d0*/  BRA `(.L_x_60) ;  /* 0x0000000000107947 */ /* 0x000fec0003800000 */
.L_x_59:
[----:B------:R-:W1:Y:S02]  /*a1e0*/  MUFU.RCP R3, R6 ;  /* 0x0000000600037308 */ /* 0x000e640000001000 */
[----:B-1----:R-:W-:-:S04]  /*a1f0*/  FFMA R0, R6, R3, -1 ;  /* 0xbf80000006007423 */ /* 0x002fc80000000003 */
[----:B------:R-:W-:-:S04]  /*a200*/  FADD.FTZ R0, -R0, -RZ ;  /* 0x800000ff00007221 */ /* 0x000fc80000010100 */
[----:B------:R-:W-:-:S07]  /*a210*/  FFMA R8, R3, R0, R3 ;  /* 0x0000000003087223 */ /* 0x000fce0000000003 */
.L_x_60:
[----:B------:R-:W-:Y:S05]  /*a220*/  BSYNC B1 ;  /* 0x0000000000017941 */ /* 0x000fea0003800000 */
.L_x_58:
[----:B------:R-:W-:Y:S01]  /*a230*/  FSETP.GEU.AND P0, PT, |R6|, 1.175494350822287508e-38, PT ;  /* 0x008000000600780b */ /* 0x000fe20003f0e200 */
[----:B------:R-:W-:-:S12]  /*a240*/  ULDC UR4, c[0x0][0x600] ;  /* 0x0001800000047ab9 */ /* 0x000fd80000000800 */
[----:B------:R-:W-:-:S04]  /*a250*/  @!P0 FMUL R6, R6, 16777216 ;  /* 0x4b80000006068820 */ /* 0x000fc80000400000 */
[----:B------:R-:W1:Y:S02]  /*a260*/  MUFU.LG2 R0, R6 ;  /* 0x0000000600007308 */ /* 0x000e640000000c00 */
[----:B-1----:R-:W-:-:S04]  /*a270*/  @!P0 FADD R0, R0, -24 ;  /* 0xc1c0000000008421 */ /* 0x002fc80000000000 */
[----:B------:R-:W-:-:S04]  /*a280*/  FMUL R7, R0, 0.69314718246459960938 ;  /* 0x3f31721800077820 */ /* 0x000fc80000400000 */
[----:B------:R-:W-:-:S07]  /*a290*/  FFMA R7, R14, UR4, R7 ;  /* 0x000000040e077c23 */ /* 0x000fce0008000007 */
.L_x_57:
[----:B------:R-:W-:Y:S05]  /*a2a0*/  BSYNC B0 ;  /* 0x0000000000007941 */ /* 0x000fea0003800000 */
.L_x_56:
[C---:B------:R-:W-:Y:S01]  /*a2b0*/  LOP3.LUT P0, RZ, R16.reuse, 0x3, RZ, 0xc0, !PT ;  /* 0x0000000310ff7812 */ /* 0x040fe2000780c0ff */
[----:B------:R-:W-:Y:S01]  /*a2c0*/  ULDC UR4, c[0x0][0x608] ;  /* 0x0001820000047ab9 */ /* 0x000fe20000000800 */
[----:B------:R-:W-:Y:S01]  /*a2d0*/  LOP3.LUT R17, R16, 0x7f, RZ, 0xc0, !PT ;  /* 0x0000007f10117812 */ /* 0x000fe200078ec0ff */
[----:B------:R-:W-:Y:S01]  /*a2e0*/  ULDC.64 UR8, c[0x0][0x208] ;  /* 0x0000820000087ab9 */ /* 0x000fe20000000a00 */
[----:B------:R-:W-:Y:S01]  /*a2f0*/  FMUL R8, R8, UR4 ;  /* 0x0000000408087c20 */ /* 0x000fe20008400000 */
[----:B------:R-:W-:Y:S01]  /*a300*/  BSSY B0, `(.L_x_61) ;  /* 0x0000018000007945 */ /* 0x000fe20003800000 */
[----:B------:R-:W-:-:S07]  /*a310*/  SHF.R.U32.HI R18, RZ, 0x5, R17 ;  /* 0x00000005ff127819 */ /* 0x000fce0000011611 */
[----:B------:R-:W-:Y:S05]  /*a320*/  @P0 BRA `(.L_x_62) ;  /* 0x0000000000540947 */ /* 0x000fea0003800000 */
[----:B------:R-:W1:Y:S01]  /*a330*/  S2UR UR4, SR_CTAID.X ;  /* 0x00000000000479c3 */ /* 0x000e620000002500 */
[----:B------:R-:W-:Y:S01]  /*a340*/  SHF.R.U32.HI R0, RZ, 0x2, R16 ;  /* 0x00000002ff007819 */ /* 0x000fe20000011610 */
[----:B------:R-:W-:-:S03]  /*a350*/  IMAD.SHL.U32 R3, R18, 0x10, RZ ;  /* 0x0000001012037824 */ /* 0x000fc600078e00ff */
[----:B------:R-:W-:-:S04]  /*a360*/  LOP3.LUT R0, R0, 0x7, RZ, 0xc0, !PT ;  /* 0x0000000700007812 */ /* 0x000fc800078ec0ff */
[----:B------:R-:W-:Y:S01]  /*a370*/  LOP3.LUT R0, R3, 0xfffffff0, R0, 0xe2, !PT ;  /* 0xfffffff003007812 */ /* 0x000fe200078ee200 */
[----:B-1----:R-:W-:-:S03]  /*a380*/  USHF.L.U32 UR6, UR4, 0x6, URZ ;  /* 0x0000000604067899 */ /* 0x002fc6000800063f */
[----:B------:R-:W-:Y:S02]  /*a390*/  ULDC.64 UR4, c[0x0][0x688] ;  /* 0x0001a20000047ab9 */ /* 0x000fe40000000a00 */
[----:B------:R-:W-:Y:S02]  /*a3a0*/  UIMAD UR4, UR36, UR4, UR6 ;  /* 0x00000004240472a4 */ /* 0x000fe4000f8e0206 */
[----:B------:R-:W-:Y:S02]  /*a3b0*/  LOP3.LUT R3, R0, UR6, RZ, 0xfc, !PT ;  /* 0x0000000600037c12 */ /* 0x000fe4000f8efcff */
[----:B------:R-:W-:-:S03]  /*a3c0*/  UIMAD UR4, UR37, UR5, UR4 ;  /* 0x00000005250472a4 */ /* 0x000fc6000f8e0204 */
[C---:B------:R-:W-:Y:S01]  /*a3d0*/  VIADD R4, R3.reuse, 0x8 ;  /* 0x0000000803047836 */ /* 0x040fe20000000000 */
[----:B------:R-:W-:Y:S02]  /*a3e0*/  ULDC UR5, c[0x0][0x288] ;  /* 0x0000a20000057ab9 */ /* 0x000fe40000000800 */
[----:B------:R-:W-:Y:S02]  /*a3f0*/  ISETP.GE.U32.AND P0, PT, R3, UR5, PT ;  /* 0x0000000503007c0c */ /* 0x000fe4000bf06070 */
[----:B------:R-:W-:Y:S02]  /*a400*/  IADD3 R0, P2, R0, UR4, RZ ;  /* 0x0000000400007c10 */ /* 0x000fe4000ff5e0ff */
[----:B------:R-:W-:Y:S01]  /*a410*/  ISETP.GE.U32.AND P1, PT, R4, UR5, PT ;  /* 0x0000000504007c0c */ /* 0x000fe2000bf26070 */
[----:B------:R-:W-:Y:S01]  /*a420*/  ULDC.64 UR4, c[0x0][0x680] ;  /* 0x0001a00000047ab9 */ /* 0x000fe20000000a00 */
[----:B------:R-:W-:Y:S02]  /*a430*/  IADD3.X R3, RZ, RZ, RZ, P2, !PT ;  /* 0x000000ffff037210 */ /* 0x000fe400017fe4ff */
[----:B------:R-:W-:-:S04]  /*a440*/  LEA R4, P2, R0, UR4, 0x2 ;  /* 0x0000000400047c11 */ /* 0x000fc8000f8410ff */
[----:B------:R-:W-:-:S05]  /*a450*/  LEA.HI.X R5, R0, UR5, R3, 0x2, P2 ;  /* 0x0000000500057c11 */ /* 0x000fca00090f1403 */
[----:B------:R1:W-:Y:S04]  /*a460*/  @!P0 STG.E desc[UR8][R4.64], R9 ;  /* 0x0000000904008986 */ /* 0x0003e8000c101908 */
[----:B------:R1:W-:Y:S02]  /*a470*/  @!P1 STG.E desc[UR8][R4.64+0x20], R7 ;  /* 0x0000200704009986 */ /* 0x0003e4000c101908 */
.L_x_62:
[----:B------:R-:W-:Y:S05]  /*a480*/  BSYNC B0 ;  /* 0x0000000000007941 */ /* 0x000fea0003800000 */
.L_x_61:
[----:B------:R-:W-:Y:S01]  /*a490*/  ULDC.64 UR4, c[0x0][0x730] ;  /* 0x0001cc0000047ab9 */ /* 0x000fe20000000a00 */
[-C--:B------:R-:W-:Y:S01]  /*a4a0*/  FMUL R90, R90, R8.reuse ;  /* 0x000000085a5a7220 */ /* 0x080fe20000400000 */
[----:B------:R-:W-:Y:S01]  /*a4b0*/  ISETP.NE.U32.AND P0, PT, RZ, UR4, PT ;  /* 0x00000004ff007c0c */ /* 0x000fe2000bf05070 */
[-C--:B------:R-:W-:Y:S01]  /*a4c0*/  FMUL R22, R91, R8.reuse ;  /* 0x000000085b167220 */ /* 0x080fe20000400000 */
[-C--:B------:R-:W-:Y:S01]  /*a4d0*/  FMUL R94, R94, R8.reuse ;  /* 0x000000085e5e7220 */ /* 0x080fe20000400000 */
[-C--:B------:R-:W-:Y:S01]  /*a4e0*/  FMUL R24, R95, R8.reuse ;  /* 0x000000085f187220 */ /* 0x080fe20000400000 */
[----:B------:R-:W-:Y:S01]  /*a4f0*/  ISETP.NE.AND.EX P0, PT, RZ, UR5, PT, P0 ;  /* 0x00000005ff007c0c */ /* 0x000fe2000bf05300 */
[-C--:B------:R-:W-:Y:S01]  /*a500*/  FMUL R98, R98, R8.reuse ;  /* 0x0000000862627220 */ /* 0x080fe20000400000 */
[-C--:B------:R-:W-:Y:S01]  /*a510*/  FMUL R26, R99, R8.reuse ;  /* 0x00000008631a7220 */ /* 0x080fe20000400000 */
[-C--:B------:R-:W-:Y:S01]  /*a520*/  FMUL R102, R102, R8.reuse ;  /* 0x0000000866667220 */ /* 0x080fe20000400000 */
[----:B------:R-:W-:-:S09]  /*a530*/  FMUL R28, R103, R8 ;  /* 0x00000008671c7220 */ /* 0x000fd20000400000 */
[----:B------:R-:W-:Y:S05]  /*a540*/  @P0 BRA `(.L_x_63) ;  /* 0x0000000000200947 */ /* 0x000fea0003800000 */
[----:B------:R-:W-:Y:S02]  /*a550*/  ULDC.64 UR4, c[0x0][0x728] ;  /* 0x0001ca0000047ab9 */ /* 0x000fe40000000a00 */
[----:B------:R-:W-:-:S04]  /*a560*/  ISETP.NE.U32.AND P0, PT, RZ, UR4, PT ;  /* 0x00000004ff007c0c */ /* 0x000fc8000bf05070 */
[----:B------:R-:W-:-:S13]  /*a570*/  ISETP.NE.AND.EX P0, PT, RZ, UR5, PT, P0 ;  /* 0x00000005ff007c0c */ /* 0x000fda000bf05300 */
[----:B------:R-:W-:Y:S05]  /*a580*/  @!P0 BRA `(.L_x_64) ;  /* 0x00000000000c8947 */ /* 0x000fea0003800000 */
[----:B-1----:R-:W1:Y:S02]  /*a590*/  LDC.64 R4, c[0x0][0x728] ;  /* 0x0001ca00ff047b82 */ /* 0x002e640000000a00 */
[----:B-1----:R3:W5:Y:S01]  /*a5a0*/  LDG.E R4, desc[UR8][R4.64] ;  /* 0x0000000804047981 */ /* 0x002762000c1e1900 */
[----:B------:R-:W-:Y:S05]  /*a5b0*/  BRA `(.L_x_63) ;  /* 0x0000000000047947 */ /* 0x000fea0003800000 */
.L_x_64:
[----:B-1----:R-:W2:Y:S02]  /*a5c0*/  LDC R4, c[0x0][0x720] ;  /* 0x0001c800ff047b82 */ /* 0x002ea40000000800 */
.L_x_63:
[----:B------:R-:W-:Y:S01]  /*a5d0*/  MOV R0, RZ ;  /* 0x000000ff00007202 */ /* 0x000fe20000000f00 */
[----:B--2--5:R-:W-:-:S03]  /*a5e0*/  IMAD.MOV.U32 R19, RZ, RZ, R4 ;  /* 0x000000ffff137224 */ /* 0x024fc600078e0004 */
[----:B------:R-:W-:-:S13]  /*a5f0*/  LOP3.LUT P0, RZ, R0, 0x1bf, RZ, 0xc0, !PT ;  /* 0x000001bf00ff7812 */ /* 0x000fda000780c0ff */
[----:B------:R-:W-:Y:S05]  /*a600*/  @!P0 BRA `(.L_x_65) ;  /* 0x0000000000408947 */ /* 0x000fea0003800000 */
[----:B------:R-:W-:Y:S01]  /*a610*/  MOV R0, 0x0 ;  /* 0x0000000000007802 */ /* 0x000fe20000000f00 */
[----:B------:R-:W-:Y:S01]  /*a620*/  ULDC.64 UR4, c[0x4][0x68] ;  /* 0x01001a0000047ab9 */ /* 0x000fe20000000a00 */
[----:B------:R-:W-:Y:S01]  /*a630*/  ULDC.64 UR6, c[0x4][0x8] ;  /* 0x0100020000067ab9 */ /* 0x000fe20000000a00 */
[----:B-1----:R-:W-:Y:S01]  /*a640*/  IMAD.U32 R4, RZ, RZ, UR4 ;  /* 0x00000004ff047e24 */ /* 0x002fe2000f8e00ff */
[----:B------:R1:W2:Y:S01]  /*a650*/  LDC.64 R14, c[0x4][R0] ;  /* 0x01000000000e7b82 */ /* 0x0002a20000000a00 */
[----:B---3--:R-:W-:Y:S01]  /*a660*/  MOV R5, UR5 ;  /* 0x0000000500057c02 */ /* 0x008fe20008000f00 */
[----:B------:R-:W-:Y:S01]  /*a670*/  ULDC.64 UR4, c[0x4][0x70] ;  /* 0x01001c0000047ab9 */ /* 0x000fe20000000a00 */
[----:B------:R-:W-:Y:S01]  /*a680*/  MOV R10, UR6 ;  /* 0x00000006000a7c02 */ /* 0x000fe20008000f00 */
[----:B------:R-:W-:Y:S01]  /*a690*/  IMAD.U32 R6, RZ, RZ, UR4 ;  /* 0x00000004ff067e24 */ /* 0x000fe2000f8e00ff */
[----:B------:R-:W-:Y:S01]  /*a6a0*/  MOV R12, 0x1 ;  /* 0x00000001000c7802 */ /* 0x000fe20000000f00 */
[----:B------:R-:W-:-:S02]  /*a6b0*/  IMAD.U32 R7, RZ, RZ, UR5 ;  /* 0x00000005ff077e24 */ /* 0x000fc4000f8e00ff */
[----:B------:R-:W-:Y:S02]  /*a6c0*/  IMAD.U32 R11, RZ, RZ, UR7 ;  /* 0x00000007ff0b7e24 */ /* 0x000fe4000f8e00ff */
[----:B------:R-:W-:Y:S02]  /*a6d0*/  IMAD.MOV.U32 R8, RZ, RZ, 0x70 ;  /* 0x00000070ff087424 */ /* 0x000fe400078e00ff */
[----:B-1----:R-:W-:-:S07]  /*a6e0*/  IMAD.MOV.U32 R13, RZ, RZ, RZ ;  /* 0x000000ffff0d7224 */ /* 0x002fce00078e00ff */
[----:B------:R-:W-:-:S07]  /*a6f0*/  LEPC R20, `(.L_x_65) ;  /* 0x000000001014794e */ /* 0x000fce0000000000 */
[----:B--2---:R-:W-:Y:S05]  /*a700*/  CALL.ABS.NOINC R14 ;  /* 0x000000000e007343 */ /* 0x004fea0003c00000 */
.L_x_65:
        /* <DEDUP_REMOVED lines=18> */
.L_x_66:
[----:B------:R-:W-:Y:S01]  /*a830*/  ULDC.64 UR4, c[0x0][0x730] ;  /* 0x0001cc0000047ab9 */ /* 0x000fe20000000a00 */
[----:B------:R-:W-:Y:S01]  /*a840*/  IMAD.SHL.U32 R0, R16, 0x20, RZ ;  /* 0x0000002010007824 */ /* 0x000fe200078e00ff */
[----:B------:R-:W-:Y:S01]  /*a850*/  ISETP.NE.U32.AND P0, PT, RZ, UR4, PT ;  /* 0x00000004ff007c0c */ /* 0x000fe2000bf05070 */
[----:B------:R-:W-:Y:S01]  /*a860*/  VIADD R17, R17, 0x1f ;  /* 0x0000001f11117836 */ /* 0x000fe20000000000 */
[----:B-1----:R-:W-:Y:S02]  /*a870*/  SHF.R.U32.HI R4, RZ, 0x1, R16 ;  /* 0x00000001ff047819 */ /* 0x002fe40000011610 */
[----:B------:R-:W-:Y:S02]  /*a880*/  ISETP.NE.AND.EX P0, PT, RZ, UR5, PT, P0 ;  /* 0x00000005ff007c0c */ /* 0x000fe4000bf05300 */
[C---:B---3--:R-:W-:Y:S02]  /*a890*/  LOP3.LUT R5, R0.reuse, 0xc0, RZ, 0xc0, !PT ;  /* 0x000000c000057812 */ /* 0x048fe400078ec0ff */
[----:B------:R-:W-:-:S02]  /*a8a0*/  LOP3.LUT R3, R0, 0x20, RZ, 0xc0, !PT ;  /* 0x0000002000037812 */ /* 0x000fc400078ec0ff */
[----:B------:R-:W-:Y:S02]  /*a8b0*/  LOP3.LUT R5, R5, 0x8, R4, 0xf8, !PT ;  /* 0x0000000805057812 */ /* 0x000fe400078ef804 */
[----:B------:R-:W-:Y:S01]  /*a8c0*/  SHF.L.U32 R4, R16, 0x2, RZ ;  /* 0x0000000210047819 */ /* 0x000fe200000006ff */
[----:B------:R-:W-:Y:S01]  /*a8d0*/  IMAD R3, R18, 0x200, R3 ;  /* 0x0000020012037824 */ /* 0x000fe200078e0203 */
[----:B------:R-:W-:Y:S02]  /*a8e0*/  ISETP.GT.U32.AND P1, PT, R17, 0x3e, PT ;  /* 0x0000003e1100780c */ /* 0x000fe40003f24070 */
[----:B------:R-:W-:Y:S01]  /*a8f0*/  LOP3.LUT R4, R5, 0x18, R4, 0x78, !PT ;  /* 0x0000001805047812 */ /* 0x000fe200078e7804 */
[----:B------:R-:W1:Y:S01]  /*a900*/  @P0 LDC R19, c[0x0][0x720] ;  /* 0x0001c800ff130b82 */ /* 0x000e620000000800 */
[----:B------:R-:W-:Y:S02]  /*a910*/  LOP3.LUT R0, R0, 0x100, RZ, 0xc0, !PT ;  /* 0x0000010000007812 */ /* 0x000fe400078ec0ff */
[----:B------:R-:W-:-:S02]  /*a920*/  LOP3.LUT P0, RZ, R16, 0x4, RZ, 0xc0, !PT ;  /* 0x0000000410ff7812 */ /* 0x000fc4000780c0ff */
[----:B------:R-:W-:-:S04]  /*a930*/  IADD3 R11, R4, R3, R0 ;  /* 0x00000003040b7210 */ /* 0x000fc80007ffe000 */
[----:B------:R-:W-:Y:S01]  /*a940*/  LEA R11, R11, R2, 0x1 ;  /* 0x000000020b0b7211 */ /* 0x000fe200078e08ff */
[-C--:B-1----:R-:W-:Y:S01]  /*a950*/  FMUL R88, R88, R19.reuse ;  /* 0x0000001358587220 */ /* 0x082fe20000400000 */
[-C--:B------:R-:W-:Y:S01]  /*a960*/  FMUL R89, R89, R19.reuse ;  /* 0x0000001359597220 */ /* 0x080fe20000400000 */
        /* <DEDUP_REMOVED lines=14> */
[----:B------:R-:W-:-:S02]  /*aa50*/  F2FP.F16.F32.PACK_AB R88, R89, R88 ;  /* 0x000000585958723e */ /* 0x000fc400000000ff */
[----:B------:R-:W-:Y:S01]  /*aa60*/  F2FP.F16.F32.PACK_AB R89, R3, R0 ;  /* 0x000000000359723e */ /* 0x000fe200000000ff */
[----:B------:R-:W-:Y:S01]  /*aa70*/  VIADD R0, R11, 0x20 ;  /* 0x000000200b007836 */ /* 0x000fe20000000000 */
[----:B------:R-:W-:Y:S02]  /*aa80*/  F2FP.F16.F32.PACK_AB R96, R97, R96 ;  /* 0x000000606160723e */ /* 0x000fe400000000ff */
[----:B------:R-:W-:Y:S02]  /*aa90*/  F2FP.F16.F32.PACK_AB R90, R93, R92 ;  /* 0x0000005c5d5a723e */ /* 0x000fe400000000ff */
[----:B------:R-:W-:Y:S02]  /*aaa0*/  F2FP.F16.F32.PACK_AB R91, R5, R4 ;  /* 0x00000004055b723e */ /* 0x000fe400000000ff */
[----:B------:R-:W-:Y:S02]  /*aab0*/  F2FP.F16.F32.PACK_AB R97, R7, R6 ;  /* 0x000000060761723e */ /* 0x000fe400000000ff */
[----:B------:R-:W-:-:S02]  /*aac0*/  F2FP.F16.F32.PACK_AB R98, R101, R100 ;  /* 0x000000646562723e */ /* 0x000fc400000000ff */
[----:B------:R-:W-:Y:S01]  /*aad0*/  F2FP.F16.F32.PACK_AB R99, R9, R8 ;  /* 0x000000080963723e */ /* 0x000fe200000000ff */
[----:B------:R-:W-:Y:S06]  /*aae0*/  @P1 BRA `(.L_x_67) ;  /* 0x0000000000041947 */ /* 0x000fec0003800000 */
[----:B------:R-:W-:-:S04]  /*aaf0*/  DEPBAR.LE SB0, 0x0 ;  /* 0x000080000000791a */ /* 0x000fc80000000000 */
.L_x_67:
[----:B------:R-:W-:Y:S05]  /*ab00*/  WARPSYNC.ALL ;  /* 0x0000000000007948 */ /* 0x000fea0003800000 */
[----:B------:R-:W-:Y:S01]  /*ab10*/  BAR.SYNC.DEFER_BLOCKING 0x1, 0x80 ;  /* 0x0042000000007b1d */ /* 0x000fe20000010000 */
[----:B------:R-:W-:-:S05]  /*ab20*/  @P0 VIADD R0, R11, 0xffffffe0 ;  /* 0xffffffe00b000836 */ /* 0x000fca0000000000 */
[----:B------:R-:W-:Y:S01]  /*ab30*/  BSSY B0, `(.L_x_68) ;  /* 0x0000016000007945 */ /* 0x000fe20003800000 */
[----:B------:R1:W-:Y:S04]  /*ab40*/  STSM.16.M88.4 [R11], R88 ;  /* 0x000000580b007844 */ /* 0x0003e80000000200 */
[----:B------:R1:W-:Y:S01]  /*ab50*/  STSM.16.M88.4 [R0], R96 ;  /* 0x0000006000007844 */ /* 0x0003e20000000200 */
[----:B------:R-:W-:Y:S01]  /*ab60*/  @!PT LDS RZ, [RZ] ;  /* 0x00000000fffff984 */ /* 0x000fe20000000800 */
[----:B------:R-:W-:Y:S01]  /*ab70*/  @!PT LDS RZ, [RZ] ;  /* 0x00000000fffff984 */ /* 0x000fe20000000800 */
[----:B------:R-:W-:Y:S01]  /*ab80*/  @!PT LDS RZ, [RZ] ;  /* 0x00000000fffff984 */ /* 0x000fe20000000800 */
[----:B------:R-:W-:Y:S01]  /*ab90*/  @!PT LDS RZ, [RZ] ;  /* 0x00000000fffff984 */ /* 0x000fe20000000800 */
[----:B------:R2:W-:Y:S06]  /*aba0*/  MEMBAR.ALL.CTA ;  /* 0x0000000000007992 */ /* 0x0005ec0000008000 */
[----:B--2---:R-:W2:Y:S02]  /*abb0*/  FENCE.VIEW.ASYNC.S ;  /* 0x00000000000073c6 */ /* 0x004ea40000000000 */
[----:B--2---:R-:W-:Y:S06]  /*abc0*/  BAR.SYNC.DEFER_BLOCKING 0x1, 0x80 ;  /* 0x0042000000007b1d */ /* 0x004fec0000010000 */
[----:B------:R-:W-:Y:S05]  /*abd0*/  @P1 BRA `(.L_x_69) ;  /* 0x00000000002c1947 */ /* 0x000fea0003800000 */
[----:B------:R-:W2:Y:S01]  /*abe0*/  S2UR UR10, SR_CTAID.X ;  /* 0x00000000000a79c3 */ /* 0x000ea20000002500 */
[----:B------:R-:W-:Y:S01]  /*abf0*/  ULDC.64 UR4, c[0x0][0x198] ;  /* 0x0000660000047ab9 */ /* 0x000fe20000000a00 */
[----:B------:R-:W-:Y:S01]  /*ac00*/  R2UR UR8, R2 ;  /* 0x00000000020872ca */ /* 0x000fe200000e0000 */
[----:B------:R-:W-:Y:S01]  /*ac10*/  UIADD3 UR4, UP0, UR4, 0x670, URZ ;  /* 0x0000067004047890 */ /* 0x000fe2000ff1e03f */
[----:B------:R-:W-:Y:S01]  /*ac20*/  UMOV UR9, URZ ;  /* 0x0000003f00097c82 */ /* 0x000fe20008000000 */
[----:B------:R-:W-:Y:S02]  /*ac30*/  UMOV UR11, UR36 ;  /* 0x00000024000b7c82 */ /* 0x000fe40008000000 */
[----:B------:R-:W-:Y:S01]  /*ac40*/  UIADD3.X UR5, URZ, UR5, URZ, UP0, !UPT ;  /* 0x000000053f057290 */ /* 0x000fe200087fe43f */
[----:B------:R-:W-:Y:S01]  /*ac50*/  UMOV UR12, UR37 ;  /* 0x00000025000c7c82 */ /* 0x000fe20008000000 */
[----:B--2---:R-:W-:-:S09]  /*ac60*/  USHF.L.U32 UR10, UR10, 0x6, URZ ;  /* 0x000000060a0a7899 */ /* 0x004fd2000800063f */
[----:B------:R2:W-:Y:S02]  /*ac70*/  UTMASTG.4D [UR8], [UR4] ;  /* 0x00000008040073b5 */ /* 0x0005e40008018000 */
[----:B--2---:R0:W-:Y:S02]  /*ac80*/  UTMACMDFLUSH ;  /* 0x00000000000079b7 */ /* 0x0041e40000000000 */
.L_x_69:
[----:B------:R-:W-:Y:S05]  /*ac90*/  BSYNC B0 ;  /* 0x0000000000007941 */ /* 0x000fea0003800000 */
.L_x_68:
[----:B------:R-:W-:-:S04]  /*aca0*/  DEPBAR.LE SB0, 0x0 ;  /* 0x000080000000791a */ /* 0x000fc80000000000 */
[----:B------:R-:W-:Y:S05]  /*acb0*/  EXIT ;  /* 0x000000000000794d */ /* 0x000fea0003800000 */
.L_x_7:
[----:B-1----:R1:W2:Y:S02]  /*acc0*/  SYNCS.PHASECHK.TRANS64.TRYWAIT P2, [R3+URZ+0x9048], R2 ;  /* 0x00904802030075a7 */ /* 0x0022a4000804017f */
[----:B--2---:R-:W-:Y:S05]  /*acd0*/  @!P2 NANOSLEEP.SYNCS 0x989680 ;  /* 0x009896800000a95d */ /* 0x004fea0003900000 */
[----:B------:R-:W2:Y:S02]  /*ace0*/  @!P2 SYNCS.PHASECHK.TRANS64 P2, [R3+URZ+0x9048], R2 ;  /* 0x009048020300a5a7 */ /* 0x000ea4000804007f */
[----:B--2---:R-:W-:Y:S05]  /*acf0*/  @!P2 BRA `(.L_x_7) ;  /* 0xfffffffc00f0a947 */ /* 0x004fea000383ffff */
[----:B------:R-:W-:Y:S05]  /*ad00*/  BRA `(.L_x_70) ;  /* 0xffffff5800687947 */ /* 0x000fea000383ffff */
.L_x_12:
[----:B-1----:R1:W2:Y:S02]  /*ad10*/  SYNCS.PHASECHK.TRANS64.TRYWAIT P1, [R3+URZ+0x9020], R2 ;  /* 0x00902002030075a7 */ /* 0x0022a4000802017f */
[----:B--2---:R-:W-:Y:S05]  /*ad20*/  @!P1 NANOSLEEP.SYNCS 0x989680 ;  /* 0x009896800000995d */ /* 0x004fea0003900000 */
[----:B------:R-:W2:Y:S02]  /*ad30*/  @!P1 SYNCS.PHASECHK.TRANS64 P1, [R3+URZ+0x9020], R2 ;  /* 0x00902002030095a7 */ /* 0x000ea4000802007f */
[----:B--2---:R-:W-:Y:S05]  /*ad40*/  @!P1 BRA `(.L_x_12) ;  /* 0xfffffffc00f09947 */ /* 0x004fea000383ffff */
[----:B------:R-:W-:Y:S05]  /*ad50*/  BRA `(.L_x_71) ;  /* 0xffffff5c00087947 */ /* 0x000fea000383ffff */
.L_x_14:
[----:B-1----:R1:W2:Y:S02]  /*ad60*/  SYNCS.PHASECHK.TRANS64.TRYWAIT P1, [R2+URZ+0x9020], R3 ;  /* 0x00902003020075a7 */ /* 0x0022a4000802017f */
[----:B--2---:R-:W-:Y:S05]  /*ad70*/  @!P1 NANOSLEEP.SYNCS 0x989680 ;  /* 0x009896800000995d */ /* 0x004fea0003900000 */
[----:B------:R-:W2:Y:S02]  /*ad80*/  @!P1 SYNCS.PHASECHK.TRANS64 P1, [R2+URZ+0x9020], R3 ;  /* 0x00902003020095a7 */ /* 0x000ea4000802007f */
[----:B--2---:R-:W-:Y:S05]  /*ad90*/  @!P1 BRA `(.L_x_14) ;  /* 0xfffffffc00f09947 */ /* 0x004fea000383ffff */
[----:B------:R-:W-:Y:S05]  /*ada0*/  BRA `(.L_x_72) ;  /* 0xffffff5c00607947 */ /* 0x000fea000383ffff */
.L_x_17:
[----:B-1----:R1:W2:Y:S02]  /*adb0*/  SYNCS.PHASECHK.TRANS64.TRYWAIT P1, [R3+URZ+0x9020], R4 ;  /* 0x00902004030075a7 */ /* 0x0022a4000802017f */
[----:B--2---:R-:W-:Y:S05]  /*adc0*/  @!P1 NANOSLEEP.SYNCS 0x989680 ;  /* 0x009896800000995d */ /* 0x004fea0003900000 */
[----:B------:R-:W2:Y:S02]  /*add0*/  @!P1 SYNCS.PHASECHK.TRANS64 P1, [R3+URZ+0x9020], R4 ;  /* 0x00902004030095a7 */ /* 0x000ea4000802007f */
[----:B--2---:R-:W-:Y:S05]  /*ade0*/  @!P1 BRA `(.L_x_17) ;  /* 0xfffffffc00f09947 */ /* 0x004fea000383ffff */
[----:B------:R-:W-:Y:S05]  /*adf0*/  BRA `(.L_x_73) ;  /* 0xffffff5c00d47947 */ /* 0x000fea000383ffff */
.L_x_19:
[----:B-1----:R1:W2:Y:S02]  /*ae00*/  SYNCS.PHASECHK.TRANS64.TRYWAIT P1, [R3+URZ+0x9020], R2 ;  /* 0x00902002030075a7 */ /* 0x0022a4000802017f */
[----:B--2---:R-:W-:Y:S05]  /*ae10*/  @!P1 NANOSLEEP.SYNCS 0x989680 ;  /* 0x009896800000995d */ /* 0x004fea0003900000 */
[----:B------:R-:W2:Y:S02]  /*ae20*/  @!P1 SYNCS.PHASECHK.TRANS64 P1, [R3+URZ+0x9020], R2 ;  /* 0x00902002030095a7 */ /* 0x000ea4000802007f */
[----:B--2---:R-:W-:Y:S05]  /*ae30*/  @!P1 BRA `(.L_x_19) ;  /* 0xfffffffc00f09947 */ /* 0x004fea000383ffff */
[----:B------:R-:W-:Y:S05]  /*ae40*/  BRA `(.L_x_74) ;  /* 0xffffff6000447947 */ /* 0x000fea000383ffff */
.L_x_21:
[----:B-1----:R1:W2:Y:S02]  /*ae50*/  SYNCS.PHASECHK.TRANS64.TRYWAIT P1, [R2+URZ+0x9040], R11 ;  /* 0x0090400b020075a7 */ /* 0x0022a4000802017f */
[----:B--2---:R-:W-:Y:S05]  /*ae60*/  @!P1 NANOSLEEP.SYNCS 0x989680 ;  /* 0x009896800000995d */ /* 0x004fea0003900000 */
[----:B------:R-:W2:Y:S02]  /*ae70*/  @!P1 SYNCS.PHASECHK.TRANS64 P1, [R2+URZ+0x9040], R11 ;  /* 0x0090400b020095a7 */ /* 0x000ea4000802007f */
[----:B--2---:R-:W-:Y:S05]  /*ae80*/  @!P1 BRA `(.L_x_21) ;  /* 0xfffffffc00f09947 */ /* 0x004fea000383ffff */
[----:B------:R-:W-:Y:S05]  /*ae90*/  BRA `(.L_x_75) ;  /* 0xffffff6000bc7947 */ /* 0x000fea000383ffff */
.L_x_22:
[----:B--2---:R2:W3:Y:S02]  /*aea0*/  SYNCS.PHASECHK.TRANS64.TRYWAIT P1, [R2+URZ+0x9000], R11 ;  /* 0x0090000b020075a7 */ /* 0x0044e4000802017f */
[----:B---3--:R-:W-:Y:S05]  /*aeb0*/  @!P1 NANOSLEEP.SYNCS 0x989680 ;  /* 0x009896800000995d */ /* 0x008fea0003900000 */
[----:B------:R-:W3:Y:S02]  /*aec0*/  @!P1 SYNCS.PHASECHK.TRANS64 P1, [R2+URZ+0x9000], R11 ;  /* 0x0090000b020095a7 */ /* 0x000ee4000802007f */
[----:B---3--:R-:W-:Y:S05]  /*aed0*/  @!P1 BRA `(.L_x_22) ;  /* 0xfffffffc00f09947 */ /* 0x008fea000383ffff */
[----:B------:R-:W-:Y:S05]  /*aee0*/  BRA `(.L_x_76) ;  /* 0xffffff6000c87947 */ /* 0x000fea000383ffff */
.L_x_23:
[----:B----4-:R4:W1:Y:S02]  /*aef0*/  SYNCS.PHASECHK.TRANS64.TRYWAIT P6, [R2+URZ+0x9008], R11 ;  /* 0x0090080b020075a7 */ /* 0x01086400080c017f */
[----:B-1----:R-:W-:Y:S05]  /*af00*/  @!P6 NANOSLEEP.SYNCS 0x989680 ;  /* 0x009896800000e95d */ /* 0x002fea0003900000 */
[----:B------:R-:W1:Y:S02]  /*af10*/  @!P6 SYNCS.PHASECHK.TRANS64 P6, [R2+URZ+0x9008], R11 ;  /* 0x0090080b0200e5a7 */ /* 0x000e6400080c007f */
[----:B-1----:R-:W-:Y:S05]  /*af20*/  @!P6 BRA `(.L_x_23) ;  /* 0xfffffffc00f0e947 */ /* 0x002fea000383ffff */
[----:B------:R-:W-:Y:S05]  /*af30*/  BRA `(.L_x_77) ;  /* 0xffffff7800547947 */ /* 0x000fea000383ffff */
.L_x_25:
[----:B-1----:R1:W2:Y:S02]  /*af40*/  SYNCS.PHASECHK.TRANS64.TRYWAIT P2, [R17+URZ+0x9000], R14 ;  /* 0x0090000e110075a7 */ /* 0x0022a4000804017f */
[----:B--2---:R-:W-:Y:S05]  /*af50*/  @!P2 NANOSLEEP.SYNCS 0x989680 ;  /* 0x009896800000a95d */ /* 0x004fea0003900000 */
[----:B------:R-:W2:Y:S02]  /*af60*/  @!P2 SYNCS.PHASECHK.TRANS64 P2, [R17+URZ+0x9000], R14 ;  /* 0x0090000e1100a5a7 */ /* 0x000ea4000804007f */
[----:B--2---:R-:W-:Y:S05]  /*af70*/  @!P2 BRA `(.L_x_25) ;  /* 0xfffffffc00f0a947 */ /* 0x004fea000383ffff */
[----:B------:R-:W-:Y:S05]  /*af80*/  BRA `(.L_x_78) ;  /* 0xffffff8c00b87947 */ /* 0x000fea000383ffff */
.L_x_28:
[----:B-1----:R1:W2:Y:S02]  /*af90*/  SYNCS.PHASECHK.TRANS64.TRYWAIT P3, [R14+URZ+0x9020], R17 ;  /* 0x009020110e0075a7 */ /* 0x0022a4000806017f */
[----:B--2---:R-:W-:Y:S05]  /*afa0*/  @!P3 NANOSLEEP.SYNCS 0x989680 ;  /* 0x009896800000b95d */ /* 0x004fea0003900000 */
[----:B------:R-:W2:Y:S02]  /*afb0*/  @!P3 SYNCS.PHASECHK.TRANS64 P3, [R14+URZ+0x9020], R17 ;  /* 0x009020110e00b5a7 */ /* 0x000ea4000806007f */
[----:B--2---:R-:W-:Y:S05]  /*afc0*/  @!P3 BRA `(.L_x_28) ;  /* 0xfffffffc00f0b947 */ /* 0x004fea000383ffff */
[----:B------:R-:W-:Y:S05]  /*afd0*/  BRA `(.L_x_79) ;  /* 0xffffff8c00f87947 */ /* 0x000fea000383ffff */
.L_x_30:
[----:B-1----:R1:W3:Y:S02]  /*afe0*/  SYNCS.PHASECHK.TRANS64.TRYWAIT P5, [R108+URZ+0x9000], R23 ;  /* 0x009000176c0075a7 */ /* 0x0022e400080a017f */
[----:B---3--:R-:W-:Y:S05]  /*aff0*/  @!P5 NANOSLEEP.SYNCS 0x989680 ;  /* 0x009896800000d95d */ /* 0x008fea0003900000 */
[----:B------:R-:W3:Y:S02]  /*b000*/  @!P5 SYNCS.PHASECHK.TRANS64 P5, [R108+URZ+0x9000], R23 ;  /* 0x009000176c00d5a7 */ /* 0x000ee400080a007f */
[----:B---3--:R-:W-:Y:S05]  /*b010*/  @!P5 BRA `(.L_x_30) ;  /* 0xfffffffc00f0d947 */ /* 0x008fea000383ffff */
[----:B------:R-:W-:Y:S05]  /*b020*/  BRA `(.L_x_80) ;  /* 0xffffff9400e87947 */ /* 0x000fea000383ffff */
.L_x_34:
[----:B-1----:R1:W2:Y:S02]  /*b030*/  SYNCS.PHASECHK.TRANS64.TRYWAIT P2, [R19+URZ+0x9020], R20 ;  /* 0x00902014130075a7 */ /* 0x0022a4000804017f */
[----:B--2---:R-:W-:Y:S05]  /*b040*/  @!P2 NANOSLEEP.SYNCS 0x989680 ;  /* 0x009896800000a95d */ /* 0x004fea0003900000 */
[----:B------:R-:W2:Y:S02]  /*b050*/  @!P2 SYNCS.PHASECHK.TRANS64 P2, [R19+URZ+0x9020], R20 ;  /* 0x009020141300a5a7 */ /* 0x000ea4000804007f */
[----:B--2---:R-:W-:Y:S05]  /*b060*/  @!P2 BRA `(.L_x_34) ;  /* 0xfffffffc00f0a947 */ /* 0x004fea000383ffff */
[----:B------:R-:W-:Y:S05]  /*b070*/  BRA `(.L_x_81) ;  /* 0xffffffb400ac7947 */ /* 0x000fea000383ffff */
.L_x_38:
[----:B-1----:R1:W2:Y:S02]  /*b080*/  SYNCS.PHASECHK.TRANS64.TRYWAIT P1, [R17+URZ+0x9000], R14 ;  /* 0x0090000e110075a7 */ /* 0x0022a4000802017f */
[----:B--2---:R-:W-:Y:S05]  /*b090*/  @!P1 NANOSLEEP.SYNCS 0x989680 ;  /* 0x009896800000995d */ /* 0x004fea0003900000 */
[----:B------:R-:W2:Y:S02]  /*b0a0*/  @!P1 SYNCS.PHASECHK.TRANS64 P1, [R17+URZ+0x9000], R14 ;  /* 0x0090000e110095a7 */ /* 0x000ea4000802007f */
[----:B--2---:R-:W-:Y:S05]  /*b0b0*/  @!P1 BRA `(.L_x_38) ;  /* 0xfffffffc00f09947 */ /* 0x004fea000383ffff */
[----:B------:R-:W-:Y:S05]  /*b0c0*/  BRA `(.L_x_82) ;  /* 0xffffffb800487947 */ /* 0x000fea000383ffff */
.L_x_41:
[----:B-1----:R1:W2:Y:S02]  /*b0d0*/  SYNCS.PHASECHK.TRANS64.TRYWAIT P2, [R14+URZ+0x9020], R17 ;  /* 0x009020110e0075a7 */ /* 0x0022a4000804017f */
[----:B--2---:R-:W-:Y:S05]  /*b0e0*/  @!P2 NANOSLEEP.SYNCS 0x989680 ;  /* 0x009896800000a95d */ /* 0x004fea0003900000 */
[----:B------:R-:W2:Y:S02]  /*b0f0*/  @!P2 SYNCS.PHASECHK.TRANS64 P2, [R14+URZ+0x9020], R17 ;  /* 0x009020110e00a5a7 */ /* 0x000ea4000804007f */
[----:B--2---:R-:W-:Y:S05]  /*b100*/  @!P2 BRA `(.L_x_41) ;  /* 0xfffffffc00f0a947 */ /* 0x004fea000383ffff */
[----:B------:R-:W-:Y:S05]  /*b110*/  BRA `(.L_x_83) ;  /* 0xffffffb800947947 */ /* 0x000fea000383ffff */
.L_x_44:
[----:B----4-:R4:W1:Y:S02]  /*b120*/  SYNCS.PHASECHK.TRANS64.TRYWAIT P6, [R110+URZ+0x9000], R107 ;  /* 0x0090006b6e0075a7 */ /* 0x01086400080c017f */
[----:B-1----:R-:W-:Y:S05]  /*b130*/  @!P6 NANOSLEEP.SYNCS 0x989680 ;  /* 0x009896800000e95d */ /* 0x002fea0003900000 */
[----:B------:R-:W1:Y:S02]  /*b140*/  @!P6 SYNCS.PHASECHK.TRANS64 P6, [R110+URZ+0x9000], R107 ;  /* 0x0090006b6e00e5a7 */ /* 0x000e6400080c007f */
[----:B-1----:R-:W-:Y:S05]  /*b150*/  @!P6 BRA `(.L_x_44) ;  /* 0xfffffffc00f0e947 */ /* 0x002fea000383ffff */
[----:B------:R-:W-:Y:S05]  /*b160*/  BRA `(.L_x_84) ;  /* 0xffffffc8009c7947 */ /* 0x000fea000383ffff */
.L_x_48:
[----:B-1----:R1:W2:Y:S02]  /*b170*/  SYNCS.PHASECHK.TRANS64.TRYWAIT P1, [R6+URZ+0x9020], R21 ;  /* 0x00902015060075a7 */ /* 0x0022a4000802017f */
[----:B--2---:R-:W-:Y:S05]  /*b180*/  @!P1 NANOSLEEP.SYNCS 0x989680 ;  /* 0x009896800000995d */ /* 0x004fea0003900000 */
[----:B------:R-:W2:Y:S02]  /*b190*/  @!P1 SYNCS.PHASECHK.TRANS64 P1, [R6+URZ+0x9020], R21 ;  /* 0x00902015060095a7 */ /* 0x000ea4000802007f */
[----:B--2---:R-:W-:Y:S05]  /*b1a0*/  @!P1 BRA `(.L_x_48) ;  /* 0xfffffffc00f09947 */ /* 0x004fea000383ffff */
[----:B------:R-:W-:Y:S05]  /*b1b0*/  BRA `(.L_x_85) ;  /* 0xffffffe800607947 */ /* 0x000fea000383ffff */
        .weak           $__internal_0_$__cuda_sm20_rcp_rn_f32_slowpath
        .type           $__internal_0_$__cuda_sm20_rcp_rn_f32_slowpath,@function
        .size           $__internal_0_$__cuda_sm20_rcp_rn_f32_slowpath,(.L_x_91 - $__internal_0_$__cuda_sm20_rcp_rn_f32_slowpath)
$__internal_0_$__cuda_sm20_rcp_rn_f32_slowpath:
[----:B------:R-:W-:Y:S01]  /*b1c0*/  SHF.L.U32 R0, R3, 0x1, RZ ;  /* 0x0000000103007819 */ /* 0x000fe200000006ff */
[----:B------:R-:W-:Y:S03]  /*b1d0*/  BSSY B2, `(.L_x_86) ;  /* 0x0000030000027945 */ /* 0x000fe60003800000 */
[----:B------:R-:W-:-:S04]  /*b1e0*/  SHF.R.U32.HI R13, RZ, 0x18, R0 ;  /* 0x00000018ff0d7819 */ /* 0x000fc80000011600 */
[----:B------:R-:W-:-:S13]  /*b1f0*/  ISETP.NE.U32.AND P0, PT, R13, RZ, PT ;  /* 0x000000ff0d00720c */ /* 0x000fda0003f05070 */
[----:B------:R-:W-:Y:S05]  /*b200*/  @P0 BRA `(.L_x_87) ;  /* 0x0000000000280947 */ /* 0x000fea0003800000 */
[----:B------:R-:W-:-:S05]  /*b210*/  IMAD.SHL.U32 R0, R3, 0x2, RZ ;  /* 0x0000000203007824 */ /* 0x000fca00078e00ff */
[----:B------:R-:W-:-:S13]  /*b220*/  ISETP.NE.AND P0, PT, R0, RZ, PT ;  /* 0x000000ff0000720c */ /* 0x000fda0003f05270 */
[----:B------:R-:W-:Y:S01]  /*b230*/  @P0 FFMA R5, R3, 1.84467440737095516160e+19, RZ ;  /* 0x5f80000003050823 */ /* 0x000fe200000000ff */
[----:B------:R-:W-:Y:S08]  /*b240*/  @!P0 MUFU.RCP R4, R3 ;  /* 0x0000000300048308 */ /* 0x000ff00000001000 */
[----:B------:R-:W1:Y:S02]  /*b250*/  @P0 MUFU.RCP R0, R5 ;  /* 0x0000000500000308 */ /* 0x000e640000001000 */
[----:B-1----:R-:W-:-:S04]  /*b260*/  @P0 FFMA R10, R5, R0, -1 ;  /* 0xbf800000050a0423 */ /* 0x002fc80000000000 */
[----:B------:R-:W-:-:S04]  /*b270*/  @P0 FADD.FTZ R11, -R10, -RZ ;  /* 0x800000ff0a0b0221 */ /* 0x000fc80000010100 */
[----:B------:R-:W-:-:S04]  /*b280*/  @P0 FFMA R0, R0, R11, R0 ;  /* 0x0000000b00000223 */ /* 0x000fc80000000000 */
[----:B------:R-:W-:Y:S01]  /*b290*/  @P0 FFMA R4, R0, 1.84467440737095516160e+19, RZ ;  /* 0x5f80000000040823 */ /* 0x000fe200000000ff */
[----:B------:R-:W-:Y:S06]  /*b2a0*/  BRA `(.L_x_88) ;  /* 0x0000000000887947 */ /* 0x000fec0003800000 */
.L_x_87:
[----:B------:R-:W-:-:S05]  /*b2b0*/  VIADD R20, R13, 0xffffff03 ;  /* 0xffffff030d147836 */ /* 0x000fca0000000000 */
[----:B------:R-:W-:-:S13]  /*b2c0*/  ISETP.GT.U32.AND P0, PT, R20, 0x1, PT ;  /* 0x000000011400780c */ /* 0x000fda0003f04070 */
[----:B------:R-:W-:Y:S05]  /*b2d0*/  @P0 BRA `(.L_x_89) ;  /* 0x0000000000780947 */ /* 0x000fea0003800000 */
[----:B------:R-:W-:Y:S02]  /*b2e0*/  LOP3.LUT R0, R3, 0x7fffff, RZ, 0xc0, !PT ;  /* 0x007fffff03007812 */ /* 0x000fe400078ec0ff */
[----:B------:R-:W-:Y:S02]  /*b2f0*/  MOV R11, 0x3 ;  /* 0x00000003000b7802 */ /* 0x000fe40000000f00 */
[----:B------:R-:W-:Y:S02]  /*b300*/  LOP3.LUT R0, R0, 0x3f800000, RZ, 0xfc, !PT ;  /* 0x3f80000000007812 */ /* 0x000fe400078efcff */
[----:B------:R-:W-:Y:S02]  /*b310*/  SHF.L.U32 R11, R11, R20, RZ ;  /* 0x000000140b0b7219 */ /* 0x000fe400000006ff */
[----:B------:R-:W1:Y:S02]  /*b320*/  MUFU.RCP R5, R0 ;  /* 0x0000000000057308 */ /* 0x000e640000001000 */
[----:B-1----:R-:W-:-:S04]  /*b330*/  FFMA R4, R0, R5, -1 ;  /* 0xbf80000000047423 */ /* 0x002fc80000000005 */
[----:B------:R-:W-:-:S04]  /*b340*/  FADD.FTZ R4, -R4, -RZ ;  /* 0x800000ff04047221 */ /* 0x000fc80000010100 */
[CCC-:B------:R-:W-:Y:S01]  /*b350*/  FFMA.RM R10, R5.reuse, R4.reuse, R5.reuse ;  /* 0x00000004050a7223 */ /* 0x1c0fe20000004005 */
[----:B------:R-:W-:-:S04]  /*b360*/  FFMA.RP R5, R5, R4, R5 ;  /* 0x0000000405057223 */ /* 0x000fc80000008005 */
[C---:B------:R-:W-:Y:S02]  /*b370*/  LOP3.LUT R4, R10.reuse, 0x7fffff, RZ, 0xc0, !PT ;  /* 0x007fffff0a047812 */ /* 0x040fe400078ec0ff */
[----:B------:R-:W-:Y:S02]  /*b380*/  FSETP.NEU.FTZ.AND P0, PT, R10, R5, PT ;  /* 0x000000050a00720b */ /* 0x000fe40003f1d000 */
[----:B------:R-:W-:Y:S02]  /*b390*/  LOP3.LUT R4, R4, 0x800000, RZ, 0xfc, !PT ;  /* 0x0080000004047812 */ /* 0x000fe400078efcff */
[----:B------:R-:W-:Y:S02]  /*b3a0*/  SEL R5, RZ, 0xffffffff, !P0 ;  /* 0xffffffffff057807 */ /* 0x000fe40004000000 */
[----:B------:R-:W-:-:S03]  /*b3b0*/  LOP3.LUT R11, R11, R4, RZ, 0xc0, !PT ;  /* 0x000000040b0b7212 */ /* 0x000fc600078ec0ff */
[----:B------:R-:W-:Y:S01]  /*b3c0*/  IMAD.MOV R5, RZ, RZ, -R5 ;  /* 0x000000ffff057224 */ /* 0x000fe200078e0a05 */
[----:B------:R-:W-:-:S04]  /*b3d0*/  SHF.R.U32.HI R11, RZ, R20, R11 ;  /* 0x00000014ff0b7219 */ /* 0x000fc8000001160b */
[--C-:B------:R-:W-:Y:S01]  /*b3e0*/  LOP3.LUT P1, RZ, R5, R20, R4.reuse, 0xf8, !PT ;  /* 0x0000001405ff7212 */ /* 0x100fe2000782f804 */
[----:B------:R-:W-:Y:S01]  /*b3f0*/  VIADD R5, R13, 0xffffff04 ;  /* 0xffffff040d057836 */ /* 0x000fe20000000000 */
[C---:B------:R-:W-:Y:S02]  /*b400*/  LOP3.LUT P0, RZ, R11.reuse, 0x1, RZ, 0xc0, !PT ;  /* 0x000000010bff7812 */ /* 0x040fe4000780c0ff */
[----:B------:R-:W-:Y:S02]  /*b410*/  LOP3.LUT P2, RZ, R11, 0x2, RZ, 0xc0, !PT ;  /* 0x000000020bff7812 */ /* 0x000fe4000784c0ff */
[----:B------:R-:W-:Y:S02]  /*b420*/  SHF.R.U32.HI R4, RZ, R5, R4 ;  /* 0x00000005ff047219 */ /* 0x000fe40000011604 */
[----:B------:R-:W-:Y:S02]  /*b430*/  PLOP3.LUT P0, PT, P0, P1, P2, 0xe0, 0x0 ;  /* 0x000000000000781c */ /* 0x000fe40000703c20 */
[----:B------:R-:W-:-:S02]  /*b440*/  LOP3.LUT P1, RZ, R3, 0x7fffff, RZ, 0xc0, !PT ;  /* 0x007fffff03ff7812 */ /* 0x000fc4000782c0ff */
[----:B------:R-:W-:-:S04]  /*b450*/  SEL R0, RZ, 0x1, !P0 ;  /* 0x00000001ff007807 */ /* 0x000fc80004000000 */
[----:B------:R-:W-:-:S04]  /*b460*/  IADD3 R0, -R0, RZ, RZ ;  /* 0x000000ff00007210 */ /* 0x000fc80007ffe1ff */
[----:B------:R-:W-:-:S13]  /*b470*/  ISETP.GE.AND P0, PT, R0, RZ, PT ;  /* 0x000000ff0000720c */ /* 0x000fda0003f06270 */
[----:B------:R-:W-:-:S05]  /*b480*/  @!P0 IADD3 R4, R4, 0x1, RZ ;  /* 0x0000000104048810 */ /* 0x000fca0007ffe0ff */
[----:B------:R-:W-:-:S05]  /*b490*/  @!P1 IMAD.SHL.U32 R4, R4, 0x2, RZ ;  /* 0x0000000204049824 */ /* 0x000fca00078e00ff */
[----:B------:R-:W-:Y:S01]  /*b4a0*/  LOP3.LUT R4, R4, 0x80000000, R3, 0xf8, !PT ;  /* 0x8000000004047812 */ /* 0x000fe200078ef803 */
[----:B------:R-:W-:Y:S06]  /*b4b0*/  BRA `(.L_x_88) ;  /* 0x0000000000047947 */ /* 0x000fec0003800000 */
.L_x_89:
[----:B------:R1:W2:Y:S02]  /*b4c0*/  MUFU.RCP R4, R3 ;  /* 0x0000000300047308 */ /* 0x0002a40000001000 */
.L_x_88:
[----:B------:R-:W-:Y:S05]  /*b4d0*/  BSYNC B2 ;  /* 0x0000000000027941 */ /* 0x000fea0003800000 */
.L_x_86:
[----:B--2---:R-:W-:Y:S01]  /*b4e0*/  MOV R0, R4 ;  /* 0x0000000400007202 */ /* 0x004fe20000000f00 */
[----:B------:R-:W-:Y:S01]  /*b4f0*/  IMAD.MOV.U32 R4, RZ, RZ, R12 ;  /* 0x000000ffff047224 */ /* 0x000fe200078e000c */
[----:B------:R-:W-:-:S04]  /*b500*/  MOV R5, 0x0 ;  /* 0x0000000000057802 */ /* 0x000fc80000000f00 */
[----:B-1----:R-:W-:Y:S05]  /*b510*/  RET.REL.NODEC R4 `(_ZN7cutlass13device_kernelINS_4fmha6kernel13FmhaKernelTmaINS1_10collective15FmhaMainloopTmaINS_6half_tEfN4cute5tupleIJNS7_1CILi64EEENS9_ILi128EEENS9_ILi32EEEEEENS4_14ResidualFusionEJEEENS4_15FmhaFwdEpilogueIS6_fNS8_IJSA_SC_SB_EEEEEJEEEEEvNT_6ParamsE) ;  /* 0xffffff4804b87950 */ /* 0x002fea0003c3ffff */
.L_x_90:
[----:B------:R-:W-:-:S00]  /*b520*/  BRA `(.L_x_90) ;  /* 0xfffffffc00fc7947 */ /* 0x000fc0000383ffff */
[----:B------:R-:W-:-:S00]  /*b530*/  NOP ;  /* 0x0000000000007918 */ /* 0x000fc00000000000 */
        /* <DEDUP_REMOVED lines=12> */
.L_x_91:


//--------------------- .nv.global.init           --------------------------
	.section	.nv.global.init,"aw",@progbits
.nv.global.init:
	.type		$str$23,@object
	.size		$str$23,($str$24 - $str$23)
$str$23:
        /*0000*/ 	.byte	0x28, 0x61, 0x64, 0x64, 0x72, 0x65, 0x73, 0x73, 0x20, 0x26, 0x20, 0x6d, 0x61, 0x73, 0x6b, 0x29
        /*0010*/ 	.byte	0x20, 0x3d, 0x3d, 0x20, 0x30, 0x00
	.type		$str$24,@object
	.size		$str$24,(__unnamed_1 - $str$24)
$str$24:
        /*0016*/ 	.byte	0x2f, 0x74, 0x6d, 0x70, 0x2f, 0x63, 0x75, 0x74, 0x6c, 0x61, 0x73, 0x73, 0x5f, 0x73, 0x77, 0x65
        /*0026*/ 	.byte	0x65, 0x70, 0x5f, 0x73, 0x72, 0x63, 0x2f, 0x69, 0x6e, 0x63, 0x6c, 0x75, 0x64, 0x65, 0x2f, 0x63
        /*0036*/ 	.byte	0x75, 0x74, 0x65, 0x2f, 0x70, 0x6f, 0x69, 0x6e, 0x74, 0x65, 0x72, 0x5f, 0x66, 0x6c, 0x61, 0x67
        /*0046*/ 	.byte	0x67, 0x65, 0x64, 0x2e, 0x68, 0x70, 0x70, 0x00
	.type		__unnamed_1,@object
	.size		__unnamed_1,(.L_0 - __unnamed_1)
__unnamed_1:
        /*004e*/ 	.byte	0x61, 0x75, 0x74, 0x6f, 0x20, 0x63, 0x75, 0x74, 0x65, 0x3a, 0x3a, 0x61, 0x73, 0x5f, 0x70, 0x6f
        /* <DEDUP_REMOVED lines=27> */
        /*020e*/ 	.byte	0x3e, 0x3e, 0x5d, 0x00
.L_0:


//--------------------- .nv.shared._ZN7cutlass13device_kernelINS_4fmha6kernel13FmhaKernelTmaINS1_10collective15FmhaMainloopTmaINS_6half_tEfN4cute5tupleIJNS7_1CILi64EEENS9_ILi128EEENS9_ILi32EEEEEENS4_14ResidualFusionEJEEENS4_15FmhaFwdEpilogueIS6_fNS8_IJSA_SC_SB_EEEEEJEEEEEvNT_6ParamsE --------------------------
	.section	.nv.shared._ZN7cutlass13device_kernelINS_4fmha6kernel13FmhaKernelTmaINS1_10collective15FmhaMainloopTmaINS_6half_tEfN4cute5tupleIJNS7_1CILi64EEENS9_ILi128EEENS9_ILi32EEEEEENS4_14ResidualFusionEJEEENS4_15FmhaFwdEpilogueIS6_fNS8_IJSA_SC_SB_EEEEEJEEEEEvNT_6ParamsE,"aw",@nobits
	.sectionflags	@""
	.align	16
	.zero		1024


//--------------------- .nv.shared.reserved.0     --------------------------
	.section	.nv.shared.reserved.0,"aw",@nobits
	.weak		__nv_reservedSMEM_offset_0_alias
	.size		__nv_reservedSMEM_offset_0_alias, 0, 0
	.other		__nv_reservedSMEM_offset_0_alias,@"STO_CUDA_RESERVED_SHARED STV_DEFAULT"
__nv_reservedSMEM_offset_0_alias:
	.zero		0


//--------------------- .nv.global                --------------------------
	.section	.nv.global,"aw",@nobits
.nv.global:
	.type		_ZN39_INTERNAL_4c3165b3_4_k_cu_8b34e161_30864cute1_E,@object
	.size		_ZN39_INTERNAL_4c3165b3_4_k_cu_8b34e161_30864cute1_E,(_ZN39_INTERNAL_4c3165b3_4_k_cu_8b34e161_30864cuda3std3__45__cpo6cbeginE - _ZN39_INTERNAL_4c3165b3_4_k_cu_8b34e161_30864cute1_E)
_ZN39_INTERNAL_4c3165b3_4_k_cu_8b34e161_30864cute1_E:
	.zero		1
	.type		_ZN39_INTERNAL_4c3165b3_4_k_cu_8b34e161_30864cuda3std3__45__cpo6cbeginE,@object
	.size		_ZN39_INTERNAL_4c3165b3_4_k_cu_8b34e161_30864cuda3std3__45__cpo6cbeginE,(_ZN39_INTERNAL_4c3165b3_4_k_cu_8b34e161_30864cuda3std3__48in_placeE - _ZN39_INTERNAL_4c3165b3_4_k_cu_8b34e161_30864cuda3std3__45__cpo6cbeginE)
_ZN39_INTERNAL_4c3165b3_4_k_cu_8b34e161_30864cuda3std3__45__cpo6cbeginE:
	.zero		1
	.type		_ZN39_INTERNAL_4c3165b3_4_k_cu_8b34e161_30864cuda3std3__48in_placeE,@object
	.size		_ZN39_INTERNAL_4c3165b3_4_k_cu_8b34e161_30864cuda3std3__48in_placeE,(_ZN39_INTERNAL_4c3165b3_4_k_cu_8b34e161_30864cuda3std6ranges3__45__cpo9iter_moveE - _ZN39_INTERNAL_4c3165b3_4_k_cu_8b34e161_30864cuda3std3__48in_placeE)
_ZN39_INTERNAL_4c3165b3_4_k_cu_8b34e161_30864cuda3std3__48in_placeE:
	.zero		1
	.type		_ZN39_INTERNAL_4c3165b3_4_k_cu_8b34e161_30864cuda3std6ranges3__45__cpo9iter_moveE,@object
	.size		_ZN39_INTERNAL_4c3165b3_4_k_cu_8b34e161_30864cuda3std6ranges3__45__cpo9iter_moveE,(_ZN39_INTERNAL_4c3165b3_4_k_cu_8b34e161_30864cuda3std3__45__cpo5beginE - _ZN39_INTERNAL_4c3165b3_4_k_cu_8b34e161_30864cuda3std6ranges3__45__cpo9iter_moveE)
_ZN39_INTERNAL_4c3165b3_4_k_cu_8b34e161_30864cuda3std6ranges3__45__cpo9iter_moveE:
	.zero		1
	.type		_ZN39_INTERNAL_4c3165b3_4_k_cu_8b34e161_30864cuda3std3__45__cpo5beginE,@object
	.size		_ZN39_INTERNAL_4c3165b3_4_k_cu_8b34e161_30864cuda3std3__45__cpo5beginE,(_ZN39_INTERNAL_4c3165b3_4_k_cu_8b34e161_30864cuda3std3__441_GLOBAL__N__4c3165b3_4_k_cu_8b34e161_30866ignoreE - _ZN39_INTERNAL_4c3165b3_4_k_cu_8b34e161_30864cuda3std3__45__cpo5beginE)
_ZN39_INTERNAL_4c3165b3_4_k_cu_8b34e161_30864cuda3std3__45__cpo5beginE:
	.zero		1
	.type		_ZN39_INTERNAL_4c3165b3_4_k_cu_8b34e161_30864cuda3std3__441_GLOBAL__N__4c3165b3_4_k_cu_8b34e161_30866ignoreE,@object
	.size		_ZN39_INTERNAL_4c3165b3_4_k_cu_8b34e161_30864cuda3std3__441_GLOBAL__N__4c3165b3_4_k_cu_8b34e161_30866ignoreE,(_ZN39_INTERNAL_4c3165b3_4_k_cu_8b34e161_30864cute7productE - _ZN39_INTERNAL_4c3165b3_4_k_cu_8b34e161_30864cuda3std3__441_GLOBAL__N__4c3165b3_4_k_cu_8b34e161_30866ignoreE)
_ZN39_INTERNAL_4c3165b3_4_k_cu_8b34e161_30864cuda3std3__441_GLOBAL__N__4c3165b3_4_k_cu_8b34e161_30866ignoreE:
	.zero		1
	.type		_ZN39_INTERNAL_4c3165b3_4_k_cu_8b34e161_30864cute7productE,@object
	.size		_ZN39_INTERNAL_4c3165b3_4_k_cu_8b34e161_30864cute7productE,(_ZN39_INTERNAL_4c3165b3_4_k_cu_8b34e161_30864cuda3std3__45__cpo3endE - _ZN39_INTERNAL_4c3165b3_4_k_cu_8b34e161_30864cute7productE)
_ZN39_INTERNAL_4c3165b3_4_k_cu_8b34e161_30864cute7productE:
	.zero		1
	.type		_ZN39_INTERNAL_4c3165b3_4_k_cu_8b34e161_30864cuda3std3__45__cpo3endE,@object
	.size		_ZN39_INTERNAL_4c3165b3_4_k_cu_8b34e161_30864cuda3std3__45__cpo3endE,(_ZN39_INTERNAL_4c3165b3_4_k_cu_8b34e161_30864cuda3std3__419piecewise_constructE - _ZN39_INTERNAL_4c3165b3_4_k_cu_8b34e161_30864cuda3std3__45__cpo3endE)
_ZN39_INTERNAL_4c3165b3_4_k_cu_8b34e161_30864cuda3std3__45__cpo3endE:
	.zero		1
	.type		_ZN39_INTERNAL_4c3165b3_4_k_cu_8b34e161_30864cuda3std3__419piecewise_constructE,@object
	.size		_ZN39_INTERNAL_4c3165b3_4_k_cu_8b34e161_30864cuda3std3__419piecewise_constructE,(_ZN39_INTERNAL_4c3165b3_4_k_cu_8b34e161_30864cuda3std3__45__cpo4cendE - _ZN39_INTERNAL_4c3165b3_4_k_cu_8b34e161_30864cuda3std3__419piecewise_constructE)
_ZN39_INTERNAL_4c3165b3_4_k_cu_8b34e161_30864cuda3std3__419piecewise_constructE:
	.zero		1
	.type		_ZN39_INTERNAL_4c3165b3_4_k_cu_8b34e161_30864cuda3std3__45__cpo4cendE,@object
	.size		_ZN39_INTERNAL_4c3165b3_4_k_cu_8b34e161_30864cuda3std3__45__cpo4cendE,(_ZN39_INTERNAL_4c3165b3_4_k_cu_8b34e161_30864cuda3std6ranges3__45__cpo4swapE - _ZN39_INTERNAL_4c3165b3_4_k_cu_8b34e161_30864cuda3std3__45__cpo4cendE)
_ZN39_INTERNAL_4c3165b3_4_k_cu_8b34e161_30864cuda3std3__45__cpo4cendE:
	.zero		1
	.type		_ZN39_INTERNAL_4c3165b3_4_k_cu_8b34e161_30864cuda3std6ranges3__45__cpo4swapE,@object
	.size		_ZN39_INTERNAL_4c3165b3_4_k_cu_8b34e161_30864cuda3std6ranges3__45__cpo4swapE,(.L_8 - _ZN39_INTERNAL_4c3165b3_4_k_cu_8b34e161_30864cuda3std6ranges3__45__cpo4swapE)
_ZN39_INTERNAL_4c3165b3_4_k_cu_8b34e161_30864cuda3std6ranges3__45__cpo4swapE:
	.zero		1
.L_8:


//--------------------- .nv.constant0._ZN7cutlass13device_kernelINS_4fmha6kernel13FmhaKernelTmaINS1_10collective15FmhaMainloopTmaINS_6half_tEfN4cute5tupleIJNS7_1CILi64EEENS9_ILi128EEENS9_ILi32EEEEEENS4_14ResidualFusionEJEEENS4_15FmhaFwdEpilogueIS6_fNS8_IJSA_SC_SB_EEEEEJEEEEEvNT_6ParamsE --------------------------
	.section	.nv.constant0._ZN7cutlass13device_kernelINS_4fmha6kernel13FmhaKernelTmaINS1_10collective15FmhaMainloopTmaINS_6half_tEfN4cute5tupleIJNS7_1CILi64EEENS9_ILi128EEENS9_ILi32EEEEEENS4_14ResidualFusionEJEEENS4_15FmhaFwdEpilogueIS6_fNS8_IJSA_SC_SB_EEEEEJEEEEEvNT_6ParamsE,"a",@progbits
	.sectionflags	@""
	.align	4
.nv.constant0._ZN7cutlass13device_kernelINS_4fmha6kernel13FmhaKernelTmaINS1_10collective15FmhaMainloopTmaINS_6half_tEfN4cute5tupleIJNS7_1CILi64EEENS9_ILi128EEENS9_ILi32EEEEEENS4_14ResidualFusionEJEEENS4_15FmhaFwdEpilogueIS6_fNS8_IJSA_SC_SB_EEEEEJEEEEEvNT_6ParamsE:
	.zero		2688


//--------------------- SYMBOLS --------------------------

	.type		.nv.reservedSmem.offset0,@object
	.size		.nv.reservedSmem.offset0,0x4
	.type		__assertfail,@function
